def matmul_kernel(
    a_ptr,
    b_ptr,
    c_ptr,
    M,
    N,
    K,
    stride_am,
    stride_ak,
    stride_bk,
    stride_bn,
    stride_cm,
    stride_cn,
    BLOCK_M: tl.constexpr,
    BLOCK_N: tl.constexpr,
    BLOCK_K: tl.constexpr,
    GROUP_M: tl.constexpr,
):
    pid = tl.program_id(axis=0)
    num_pid_m = tl.cdiv(M, BLOCK_M)
    num_pid_n = tl.cdiv(N, BLOCK_N)
    num_pid_in_group = GROUP_M * num_pid_n
    group_id = pid // num_pid_in_group
    first_pid_m = group_id * GROUP_M
    group_size_m = min(num_pid_m - first_pid_m, GROUP_M)
    pid_m = first_pid_m + ((pid % num_pid_in_group) % group_size_m)
    pid_n = (pid % num_pid_in_group) // group_size_m

    offs_am = (pid_m * BLOCK_M + tl.arange(0, BLOCK_M)) % M
    offs_bn = (pid_n * BLOCK_N + tl.arange(0, BLOCK_N)) % N
    offs_k = tl.arange(0, BLOCK_K)
    a_ptrs = a_ptr + offs_am[:, None] * stride_am + offs_k[None, :] * stride_ak
    b_ptrs = b_ptr + offs_k[:, None] * stride_bk + offs_bn[None, :] * stride_bn

    acc = tl.zeros((BLOCK_M, BLOCK_N), dtype=tl.float32)
    for kk in range(0, tl.cdiv(K, BLOCK_K)):
        a = tl.load(a_ptrs, mask=offs_k[None, :] < K - kk * BLOCK_K, other=0.0)
        b = tl.load(b_ptrs, mask=offs_k[:, None] < K - kk * BLOCK_K, other=0.0)
        acc = tl.dot(a, b, acc)
        a_ptrs += BLOCK_K * stride_ak
        b_ptrs += BLOCK_K * stride_bk

    c = acc.to(c_ptr.dtype.element_ty)
    offs_cm = pid_m * BLOCK_M + tl.arange(0, BLOCK_M)
    offs_cn = pid_n * BLOCK_N + tl.arange(0, BLOCK_N)
    c_ptrs = c_ptr + offs_cm[:, None] * stride_cm + offs_cn[None, :] * stride_cn
    mask = (offs_cm[:, None] < M) & (offs_cn[None, :] < N)
    tl.store(c_ptrs, c, mask=mask)

# config = {"BLOCK_K": 128, "BLOCK_M": 32, "BLOCK_N": 16, "GROUP_M": 8, "arch": "sm_90", "dtype": "fp8e4m3", "num_ctas": 1, "num_stages": 2, "num_warps": 8}
# arch = sm_90


// ===== COMPILED SASS (sm_90a) =====

	.target	sm_90a

	.elftype	@"ET_EXEC"


//--------------------- .note.nv.tkinfo           --------------------------
	.section	.note.nv.tkinfo,"",@"SHT_NOTE"
	.sectionflags	@"SHF_NOTE_NV_TKINFO"
	.tkinfo
        /*0018*/ 	.word	0x00000002
        /*0030*/ 	.string	""
        /*0030*/ 	.string	"ptxas"
        /*0030*/ 	.string	"Cuda compilation tools, release 13.0, V13.0.88"
        /*0030*/ 	.string	"Build cuda_13.0.r13.0/compiler.36424714_0"
        /*0030*/ 	.string	"-v  -suppress-debug-info  -lineinfo  -arch sm_90a "



//--------------------- .note.nv.cuinfo           --------------------------
	.section	.note.nv.cuinfo,"",@"SHT_NOTE"
	.sectionflags	@"SHF_NOTE_NV_CUINFO"
        /*0018*/ 	.short	0x0002
        /*001a*/ 	.short	0x005a
        /*001c*/ 	.short	0x0082
	.zero		2


//--------------------- .nv.info                  --------------------------
	.section	.nv.info,"",@"SHT_CUDA_INFO"
	.align	4


	//----- nvinfo : EIATTR_REGCOUNT
	.align		4
        /*0000*/ 	.byte	0x04, 0x2f
        /*0002*/ 	.short	(.L_1 - .L_0)
	.align		4
.L_0:
        /*0004*/ 	.word	index@(matmul_kernel)
        /*0008*/ 	.word	0x00000080


	//----- nvinfo : EIATTR_FRAME_SIZE
	.align		4
.L_1:
        /*000c*/ 	.byte	0x04, 0x11
        /*000e*/ 	.short	(.L_3 - .L_2)
	.align		4
.L_2:
        /*0010*/ 	.word	index@(matmul_kernel)
        /*0014*/ 	.word	0x00000000


	//----- nvinfo : EIATTR_MIN_STACK_SIZE
	.align		4
.L_3:
        /*0018*/ 	.byte	0x04, 0x12
        /*001a*/ 	.short	(.L_5 - .L_4)
	.align		4
.L_4:
        /*001c*/ 	.word	index@(matmul_kernel)
        /*0020*/ 	.word	0x00000000
.L_5:


//--------------------- .nv.compat                --------------------------
	.section	.nv.compat,"",@"SHT_CUDA_COMPAT_INFO"
	.align	4
        /*0000*/ 	.byte	0x02, 0x09, 0x01, 0x00, 0x02, 0x02, 0x02, 0x00, 0x02, 0x05, 0x05, 0x00, 0x03, 0x07, 0x01, 0x01
        /*0010*/ 	.byte	0x02, 0x03, 0x00, 0x00, 0x02, 0x06, 0x01, 0x00, 0x04, 0x0b, 0x08, 0x00, 0x00, 0x00, 0x00, 0x00
        /*0020*/ 	.byte	0x00, 0x00, 0x00, 0x00


//--------------------- .nv.info.matmul_kernel    --------------------------
	.section	.nv.info.matmul_kernel,"",@"SHT_CUDA_INFO"
	.sectionflags	@""
	.align	4


	//----- nvinfo : EIATTR_CUDA_API_VERSION
	.align		4
        /*0000*/ 	.byte	0x04, 0x37
        /*0002*/ 	.short	(.L_7 - .L_6)
.L_6:
        /*0004*/ 	.word	0x00000082


	//----- nvinfo : EIATTR_KPARAM_INFO
	.align		4
.L_7:
        /*0008*/ 	.byte	0x04, 0x17
        /*000a*/ 	.short	(.L_9 - .L_8)
.L_8:
        /*000c*/ 	.word	0x00000000
        /*0010*/ 	.short	0x000d
        /*0012*/ 	.short	0x0048
        /*0014*/ 	.byte	0x00, 0xf4, 0x21, 0x00


	//----- nvinfo : EIATTR_KPARAM_INFO
	.align		4
.L_9:
        /*0018*/ 	.byte	0x04, 0x17
        /*001a*/ 	.short	(.L_11 - .L_10)
.L_10:
        /*001c*/ 	.word	0x00000000
        /*0020*/ 	.short	0x000c
        /*0022*/ 	.short	0x0040
        /*0024*/ 	.byte	0x00, 0xf4, 0x21, 0x00


	//----- nvinfo : EIATTR_KPARAM_INFO
	.align		4
.L_11:
        /*0028*/ 	.byte	0x04, 0x17
        /*002a*/ 	.short	(.L_13 - .L_12)
.L_12:
        /*002c*/ 	.word	0x00000000
        /*0030*/ 	.short	0x000b
        /*0032*/ 	.short	0x0038
        /*0034*/ 	.byte	0x00, 0xf0, 0x11, 0x00


	//----- nvinfo : EIATTR_KPARAM_INFO
	.align		4
.L_13:
        /*0038*/ 	.byte	0x04, 0x17
        /*003a*/ 	.short	(.L_15 - .L_14)
.L_14:
        /*003c*/ 	.word	0x00000000
        /*0040*/ 	.short	0x000a
        /*0042*/ 	.short	0x0034
        /*0044*/ 	.byte	0x00, 0xf0, 0x11, 0x00


	//----- nvinfo : EIATTR_KPARAM_INFO
	.align		4
.L_15:
        /*0048*/ 	.byte	0x04, 0x17
        /*004a*/ 	.short	(.L_17 - .L_16)
.L_16:
        /*004c*/ 	.word	0x00000000
        /*0050*/ 	.short	0x0009
        /*0052*/ 	.short	0x0030
        /*0054*/ 	.byte	0x00, 0xf0, 0x11, 0x00


	//----- nvinfo : EIATTR_KPARAM_INFO
	.align		4
.L_17:
        /*0058*/ 	.byte	0x04, 0x17
        /*005a*/ 	.short	(.L_19 - .L_18)
.L_18:
        /*005c*/ 	.word	0x00000000
        /*0060*/ 	.short	0x0008
        /*0062*/ 	.short	0x002c
        /*0064*/ 	.byte	0x00, 0xf0, 0x11, 0x00


	//----- nvinfo : EIATTR_KPARAM_INFO
	.align		4
.L_19:
        /*0068*/ 	.byte	0x04, 0x17
        /*006a*/ 	.short	(.L_21 - .L_20)
.L_20:
        /*006c*/ 	.word	0x00000000
        /*0070*/ 	.short	0x0007
        /*0072*/ 	.short	0x0028
        /*0074*/ 	.byte	0x00, 0xf0, 0x11, 0x00


	//----- nvinfo : EIATTR_KPARAM_INFO
	.align		4
.L_21:
        /*0078*/ 	.byte	0x04, 0x17
        /*007a*/ 	.short	(.L_23 - .L_22)
.L_22:
        /*007c*/ 	.word	0x00000000
        /*0080*/ 	.short	0x0006
        /*0082*/ 	.short	0x0024
        /*0084*/ 	.byte	0x00, 0xf0, 0x11, 0x00


	//----- nvinfo : EIATTR_KPARAM_INFO
	.align		4
.L_23:
        /*0088*/ 	.byte	0x04, 0x17
        /*008a*/ 	.short	(.L_25 - .L_24)
.L_24:
        /*008c*/ 	.word	0x00000000
        /*0090*/ 	.short	0x0005
        /*0092*/ 	.short	0x0020
        /*0094*/ 	.byte	0x00, 0xf0, 0x11, 0x00


	//----- nvinfo : EIATTR_KPARAM_INFO
	.align		4
.L_25:
        /*0098*/ 	.byte	0x04, 0x17
        /*009a*/ 	.short	(.L_27 - .L_26)
.L_26:
        /*009c*/ 	.word	0x00000000
        /*00a0*/ 	.short	0x0004
        /*00a2*/ 	.short	0x001c
        /*00a4*/ 	.byte	0x00, 0xf0, 0x11, 0x00


	//----- nvinfo : EIATTR_KPARAM_INFO
	.align		4
.L_27:
        /*00a8*/ 	.byte	0x04, 0x17
        /*00aa*/ 	.short	(.L_29 - .L_28)
.L_28:
        /*00ac*/ 	.word	0x00000000
        /*00b0*/ 	.short	0x0003
        /*00b2*/ 	.short	0x0018
        /*00b4*/ 	.byte	0x00, 0xf0, 0x11, 0x00


	//----- nvinfo : EIATTR_KPARAM_INFO
	.align		4
.L_29:
        /*00b8*/ 	.byte	0x04, 0x17
        /*00ba*/ 	.short	(.L_31 - .L_30)
.L_30:
        /*00bc*/ 	.word	0x00000000
        /*00c0*/ 	.short	0x0002
        /*00c2*/ 	.short	0x0010
        /*00c4*/ 	.byte	0x00, 0xf4, 0x21, 0x00


	//----- nvinfo : EIATTR_KPARAM_INFO
	.align		4
.L_31:
        /*00c8*/ 	.byte	0x04, 0x17
        /*00ca*/ 	.short	(.L_33 - .L_32)
.L_32:
        /*00cc*/ 	.word	0x00000000
        /*00d0*/ 	.short	0x0001
        /*00d2*/ 	.short	0x0008
        /*00d4*/ 	.byte	0x00, 0xf4, 0x21, 0x00


	//----- nvinfo : EIATTR_KPARAM_INFO
	.align		4
.L_33:
        /*00d8*/ 	.byte	0x04, 0x17
        /*00da*/ 	.short	(.L_35 - .L_34)
.L_34:
        /*00dc*/ 	.word	0x00000000
        /*00e0*/ 	.short	0x0000
        /*00e2*/ 	.short	0x0000
        /*00e4*/ 	.byte	0x00, 0xf4, 0x21, 0x00


	//----- nvinfo : EIATTR_SPARSE_MMA_MASK
	.align		4
.L_35:
        /*00e8*/ 	.byte	0x03, 0x50
        /*00ea*/ 	.short	0x0000


	//----- nvinfo : EIATTR_MAXREG_COUNT
	.align		4
        /*00ec*/ 	.byte	0x03, 0x1b
        /*00ee*/ 	.short	0x00ff


	//----- nvinfo : EIATTR_NUM_BARRIERS
	.align		4
        /*00f0*/ 	.byte	0x02, 0x4c
        /*00f2*/ 	.byte	0x01
	.zero		1


	//----- nvinfo : EIATTR_MERCURY_ISA_VERSION
	.align		4
        /*00f4*/ 	.byte	0x03, 0x5f
        /*00f6*/ 	.short	0x0101


	//----- nvinfo : EIATTR_EXIT_INSTR_OFFSETS
	.align		4
        /*00f8*/ 	.byte	0x04, 0x1c
        /*00fa*/ 	.short	(.L_37 - .L_36)


	//   ....[0]....
.L_36:
        /*00fc*/ 	.word	0x00002c40


	//   ....[1]....
        /*0100*/ 	.word	0x00002c90


	//----- nvinfo : EIATTR_REQNTID
	.align		4
.L_37:
        /*0104*/ 	.byte	0x04, 0x10
        /*0106*/ 	.short	(.L_39 - .L_38)
.L_38:
        /*0108*/ 	.word	0x00000100
        /*010c*/ 	.word	0x00000001
        /*0110*/ 	.word	0x00000001


	//----- nvinfo : EIATTR_CBANK_PARAM_SIZE
	.align		4
.L_39:
        /*0114*/ 	.byte	0x03, 0x19
        /*0116*/ 	.short	0x0050


	//----- nvinfo : EIATTR_PARAM_CBANK
	.align		4
        /*0118*/ 	.byte	0x04, 0x0a
        /*011a*/ 	.short	(.L_41 - .L_40)
	.align		4
.L_40:
        /*011c*/ 	.word	index@(.nv.constant0.matmul_kernel)
        /*0120*/ 	.short	0x0210
        /*0122*/ 	.short	0x0050


	//----- nvinfo : EIATTR_SW_WAR
	.align		4
.L_41:
        /*0124*/ 	.byte	0x04, 0x36
        /*0126*/ 	.short	(.L_43 - .L_42)
.L_42:
        /*0128*/ 	.word	0x00000008
.L_43:


//--------------------- .nv.callgraph             --------------------------
	.section	.nv.callgraph,"",@"SHT_CUDA_CALLGRAPH"
	.align	4
	.sectionentsize	8
	.align		4
        /*0000*/ 	.word	0x00000000
	.align		4
        /*0004*/ 	.word	0xffffffff
	.align		4
        /*0008*/ 	.word	0x00000000
	.align		4
        /*000c*/ 	.word	0xfffffffe
	.align		4
        /*0010*/ 	.word	0x00000000
	.align		4
        /*0014*/ 	.word	0xfffffffd
	.align		4
        /*0018*/ 	.word	0x00000000
	.align		4
        /*001c*/ 	.word	0xfffffffc


//--------------------- .text.matmul_kernel       --------------------------
	.section	.text.matmul_kernel,"ax",@progbits
	.align	128
        .global         matmul_kernel
        .type           matmul_kernel,@function
        .size           matmul_kernel,(.L_x_3 - matmul_kernel)
        .other          matmul_kernel,@"STO_CUDA_ENTRY STV_DEFAULT"
matmul_kernel:
.text.matmul_kernel:
[----:B------:R-:W-:Y:S08]  /*0000*/  LDC R1, c[0x0][0x28] ;  /* 0x00000a00ff017b82 */ /* 0x000ff00000000800 */
[----:B------:R-:W0:Y:S01]  /*0010*/  LDC.64 R8, c[0x0][0x228] ;  /* 0x00008a00ff087b82 */ /* 0x000e220000000a00 */
[----:B------:R-:W1:Y:S01]  /*0020*/  S2R R5, SR_CTAID.X ;  /* 0x0000000000057919 */ /* 0x000e620000002500 */
[----:B------:R-:W-:Y:S01]  /*0030*/  UMOV UR4, 0x400 ;  /* 0x0000040000047882 */ /* 0x000fe20000000000 */
[----:B------:R-:W-:Y:S01]  /*0040*/  ULDC.64 UR6, c[0x0][0x208] ;  /* 0x0000820000067ab9 */ /* 0x000fe20000000a00 */
[----:B------:R-:W2:Y:S04]  /*0050*/  S2R R104, SR_TID.X ;  /* 0x0000000000687919 */ /* 0x000ea80000002100 */
[----:B------:R-:W3:Y:S08]  /*0060*/  LDC R55, c[0x0][0x230] ;  /* 0x00008c00ff377b82 */ /* 0x000ef00000000800 */
[----:B------:R-:W4:Y:S01]  /*0070*/  S2UR UR5, SR_CgaCtaId ;  /* 0x00000000000579c3 */ /* 0x000f220000008800 */
[----:B0-----:R-:W-:-:S05]  /*0080*/  VIADD R0, R9, 0xf ;  /* 0x0000000f09007836 */ /* 0x001fca0000000000 */
[----:B------:R-:W-:Y:S01]  /*0090*/  SHF.R.S32.HI R3, RZ, 0x1f, R0 ;  /* 0x0000001fff037819 */ /* 0x000fe20000011400 */
[----:B---3--:R-:W-:-:S03]  /*00a0*/  VIADD R55, R55, 0x7f ;  /* 0x0000007f37377836 */ /* 0x008fc60000000000 */
[----:B------:R-:W-:Y:S02]  /*00b0*/  LEA.HI R3, R3, R0, RZ, 0x4 ;  /* 0x0000000003037211 */ /* 0x000fe400078f20ff */
[----:B-1----:R-:W-:Y:S02]  /*00c0*/  IABS R10, R5 ;  /* 0x00000005000a7213 */ /* 0x002fe40000000000 */
[----:B------:R-:W-:Y:S01]  /*00d0*/  SHF.R.S32.HI R3, RZ, 0x4, R3 ;  /* 0x00000004ff037819 */ /* 0x000fe20000011403 */
[C---:B--2---:R-:W-:Y:S01]  /*00e0*/  IMAD.SHL.U32 R125, R104.reuse, 0x10, RZ ;  /* 0x00000010687d7824 */ /* 0x044fe200078e00ff */
[----:B------:R-:W-:Y:S01]  /*00f0*/  LOP3.LUT R91, R104, 0x1f, RZ, 0xc0, !PT ;  /* 0x0000001f685b7812 */ /* 0x000fe200078ec0ff */
[----:B----4-:R-:W-:Y:S01]  /*0100*/  ULEA UR4, UR5, UR4, 0x18 ;  /* 0x0000000405047291 */ /* 0x010fe2000f8ec03f */
[----:B------:R-:W-:Y:S01]  /*0110*/  SHF.R.U32.HI R47, RZ, 0x5, R104 ;  /* 0x00000005ff2f7819 */ /* 0x000fe20000011668 */
[----:B------:R-:W-:-:S03]  /*0120*/  IMAD.SHL.U32 R4, R3, 0x8, RZ ;  /* 0x0000000803047824 */ /* 0x000fc600078e00ff */
[----:B------:R-:W-:Y:S02]  /*0130*/  SGXT.U32 R47, R47, 0x3 ;  /* 0x000000032f2f781a */ /* 0x000fe40000000000 */
[-C--:B------:R-:W-:Y:S02]  /*0140*/  IABS R7, R4.reuse ;  /* 0x0000000400077213 */ /* 0x080fe40000000000 */
[----:B------:R-:W-:Y:S02]  /*0150*/  IABS R12, R4 ;  /* 0x00000004000c7213 */ /* 0x000fe40000000000 */
[----:B------:R-:W0:Y:S08]  /*0160*/  I2F.RP R0, R7 ;  /* 0x0000000700007306 */ /* 0x000e300000209400 */
[----:B0-----:R-:W0:Y:S02]  /*0170*/  MUFU.RCP R0, R0 ;  /* 0x0000000000007308 */ /* 0x001e240000001000 */
[----:B0-----:R-:W-:-:S02]  /*0180*/  VIADD R2, R0, 0xffffffe ;  /* 0x0ffffffe00027836 */ /* 0x001fc40000000000 */
[----:B------:R-:W-:-:S04]  /*0190*/  IMAD.MOV R0, RZ, RZ, -R12 ;  /* 0x000000ffff007224 */ /* 0x000fc800078e0a0c */
[----:B------:R0:W1:Y:S02]  /*01a0*/  F2I.FTZ.U32.TRUNC.NTZ R3, R2 ;  /* 0x0000000200037305 */ /* 0x000064000021f000 */
[----:B0-----:R-:W-:Y:S02]  /*01b0*/  IMAD.MOV.U32 R2, RZ, RZ, RZ ;  /* 0x000000ffff027224 */ /* 0x001fe400078e00ff */
[----:B-1----:R-:W-:-:S04]  /*01c0*/  IMAD.MOV R6, RZ, RZ, -R3 ;  /* 0x000000ffff067224 */ /* 0x002fc800078e0a03 */
[----:B------:R-:W-:Y:S02]  /*01d0*/  IMAD R11, R6, R7, RZ ;  /* 0x00000007060b7224 */ /* 0x000fe400078e02ff */
[----:B------:R-:W-:Y:S02]  /*01e0*/  IMAD.MOV.U32 R6, RZ, RZ, R10 ;  /* 0x000000ffff067224 */ /* 0x000fe400078e000a */
[----:B------:R-:W-:-:S06]  /*01f0*/  IMAD.HI.U32 R3, R3, R11, R2 ;  /* 0x0000000b03037227 */ /* 0x000fcc00078e0002 */
[----:B------:R-:W-:-:S04]  /*0200*/  IMAD.HI.U32 R3, R3, R6, RZ ;  /* 0x0000000603037227 */ /* 0x000fc800078e00ff */
[----:B------:R-:W-:-:S05]  /*0210*/  IMAD R0, R3, R0, R6 ;  /* 0x0000000003007224 */ /* 0x000fca00078e0206 */
[----:B------:R-:W-:-:S13]  /*0220*/  ISETP.GT.U32.AND P1, PT, R7, R0, PT ;  /* 0x000000000700720c */ /* 0x000fda0003f24070 */
[----:B------:R-:W-:Y:S02]  /*0230*/  @!P1 IMAD.IADD R0, R0, 0x1, -R7 ;  /* 0x0000000100009824 */ /* 0x000fe400078e0a07 */
[----:B------:R-:W-:Y:S01]  /*0240*/  @!P1 VIADD R3, R3, 0x1 ;  /* 0x0000000103039836 */ /* 0x000fe20000000000 */
[----:B------:R-:W-:Y:S02]  /*0250*/  ISETP.NE.AND P1, PT, R4, RZ, PT ;  /* 0x000000ff0400720c */ /* 0x000fe40003f25270 */
[----:B------:R-:W-:Y:S02]  /*0260*/  ISETP.GE.U32.AND P0, PT, R0, R7, PT ;  /* 0x000000070000720c */ /* 0x000fe40003f06070 */
[----:B------:R-:W-:-:S04]  /*0270*/  LOP3.LUT R0, R5, R4, RZ, 0x3c, !PT ;  /* 0x0000000405007212 */ /* 0x000fc800078e3cff */
[----:B------:R-:W-:Y:S01]  /*0280*/  ISETP.GE.AND P2, PT, R0, RZ, PT ;  /* 0x000000ff0000720c */ /* 0x000fe20003f46270 */
[----:B------:R-:W-:-:S06]  /*0290*/  VIADD R0, R8, 0x1f ;  /* 0x0000001f08007836 */ /* 0x000fcc0000000000 */
[----:B------:R-:W-:-:S04]  /*02a0*/  @P0 VIADD R3, R3, 0x1 ;  /* 0x0000000103030836 */ /* 0x000fc80000000000 */
[----:B------:R-:W-:Y:S01]  /*02b0*/  IMAD.MOV.U32 R2, RZ, RZ, R3 ;  /* 0x000000ffff027224 */ /* 0x000fe200078e0003 */
[----:B------:R-:W-:-:S03]  /*02c0*/  SHF.R.S32.HI R3, RZ, 0x1f, R0 ;  /* 0x0000001fff037819 */ /* 0x000fc60000011400 */
[----:B------:R-:W-:Y:S01]  /*02d0*/  @!P2 IMAD.MOV R2, RZ, RZ, -R2 ;  /* 0x000000ffff02a224 */ /* 0x000fe200078e0a02 */
[----:B------:R-:W-:Y:S02]  /*02e0*/  @!P1 LOP3.LUT R2, RZ, R4, RZ, 0x33, !PT ;  /* 0x00000004ff029212 */ /* 0x000fe400078e33ff */
[----:B------:R-:W-:-:S03]  /*02f0*/  LEA.HI R3, R3, R0, RZ, 0x5 ;  /* 0x0000000003037211 */ /* 0x000fc600078f28ff */
[----:B------:R-:W-:Y:S02]  /*0300*/  IMAD.SHL.U32 R6, R2, 0x8, RZ ;  /* 0x0000000802067824 */ /* 0x000fe400078e00ff */
[----:B------:R-:W-:-:S03]  /*0310*/  IMAD.MOV R2, RZ, RZ, -R2 ;  /* 0x000000ffff027224 */ /* 0x000fc600078e0a02 */
[----:B------:R-:W-:Y:S01]  /*0320*/  LEA.HI.SX32 R3, R3, -R6, 0x1b ;  /* 0x8000000603037211 */ /* 0x000fe200078fdaff */
[----:B------:R-:W-:-:S03]  /*0330*/  IMAD R4, R4, R2, R5 ;  /* 0x0000000204047224 */ /* 0x000fc600078e0205 */
[----:B------:R-:W-:Y:S02]  /*0340*/  VIMNMX R13, R3, 0x8, PT ;  /* 0x00000008030d7848 */ /* 0x000fe40003fe0100 */
[----:B------:R-:W-:Y:S02]  /*0350*/  IABS R11, R4 ;  /* 0x00000004000b7213 */ /* 0x000fe40000000000 */
[----:B------:R-:W-:-:S04]  /*0360*/  IABS R7, R13 ;  /* 0x0000000d00077213 */ /* 0x000fc80000000000 */
[----:B------:R-:W0:Y:S08]  /*0370*/  I2F.RP R0, R7 ;  /* 0x0000000700007306 */ /* 0x000e300000209400 */
[----:B0-----:R-:W0:Y:S02]  /*0380*/  MUFU.RCP R0, R0 ;  /* 0x0000000000007308 */ /* 0x001e240000001000 */
[----:B0-----:R-:W-:-:S06]  /*0390*/  VIADD R3, R0, 0xffffffe ;  /* 0x0ffffffe00037836 */ /* 0x001fcc0000000000 */
[----:B------:R-:W0:Y:S02]  /*03a0*/  F2I.FTZ.U32.TRUNC.NTZ R3, R3 ;  /* 0x0000000300037305 */ /* 0x000e24000021f000 */
[----:B0-----:R-:W-:-:S04]  /*03b0*/  IMAD.MOV R10, RZ, RZ, -R3 ;  /* 0x000000ffff0a7224 */ /* 0x001fc800078e0a03 */
[----:B------:R-:W-:Y:S01]  /*03c0*/  IMAD.MOV.U32 R2, RZ, RZ, R10 ;  /* 0x000000ffff027224 */ /* 0x000fe200078e000a */
[----:B------:R-:W-:-:S03]  /*03d0*/  IABS R10, R13 ;  /* 0x0000000d000a7213 */ /* 0x000fc60000000000 */
[----:B------:R-:W-:Y:S02]  /*03e0*/  IMAD R5, R2, R7, RZ ;  /* 0x0000000702057224 */ /* 0x000fe400078e02ff */
[----:B------:R-:W-:Y:S02]  /*03f0*/  IMAD.MOV.U32 R2, RZ, RZ, RZ ;  /* 0x000000ffff027224 */ /* 0x000fe400078e00ff */
[----:B------:R-:W-:Y:S02]  /*0400*/  IMAD.MOV R0, RZ, RZ, -R10 ;  /* 0x000000ffff007224 */ /* 0x000fe400078e0a0a */
        /* <DEDUP_REMOVED lines=9> */
[----:B------:R-:W-:-:S07]  /*04a0*/  ISETP.GE.AND P2, PT, R0, RZ, PT ;  /* 0x000000ff0000720c */ /* 0x000fce0003f46270 */
[----:B------:R-:W-:Y:S01]  /*04b0*/  @P0 VIADD R2, R2, 0x1 ;  /* 0x0000000102020836 */ /* 0x000fe20000000000 */
[----:B------:R-:W-:-:S05]  /*04c0*/  ISETP.GT.AND P0, PT, R55, 0x7f, PT ;  /* 0x0000007f3700780c */ /* 0x000fca0003f04270 */
[----:B------:R-:W-:Y:S01]  /*04d0*/  @!P2 IMAD.MOV R2, RZ, RZ, -R2 ;  /* 0x000000ffff02a224 */ /* 0x000fe200078e0a02 */
[----:B------:R-:W-:-:S05]  /*04e0*/  @!P1 LOP3.LUT R2, RZ, R13, RZ, 0x33, !PT ;  /* 0x0000000dff029212 */ /* 0x000fca00078e33ff */
[----:B------:R-:W-:Y:S02]  /*04f0*/  IMAD.MOV R0, RZ, RZ, -R2 ;  /* 0x000000ffff007224 */ /* 0x000fe400078e0a02 */
[----:B------:R-:W-:Y:S01]  /*0500*/  @!P0 IMAD.SHL.U32 R101, R104, 0x20, RZ ;  /* 0x0000002068658824 */ /* 0x000fe200078e00ff */
[----:B------:R-:W-:Y:S01]  /*0510*/  @!P0 CS2R R32, SRZ ;  /* 0x0000000000208805 */ /* 0x000fe2000001ff00 */
[----:B------:R-:W-:Y:S01]  /*0520*/  IMAD R0, R13, R0, R4 ;  /* 0x000000000d007224 */ /* 0x000fe200078e0204 */
[----:B------:R-:W-:Y:S01]  /*0530*/  @!P0 CS2R R34, SRZ ;  /* 0x0000000000228805 */ /* 0x000fe2000001ff00 */
[----:B------:R-:W-:Y:S02]  /*0540*/  IMAD.SHL.U32 R100, R2, 0x10, RZ ;  /* 0x0000001002647824 */ /* 0x000fe400078e00ff */
[----:B------:R-:W-:-:S04]  /*0550*/  IMAD.IADD R0, R6, 0x1, R0 ;  /* 0x0000000106007824 */ /* 0x000fc800078e0200 */
[----:B------:R-:W-:Y:S01]  /*0560*/  IMAD R91, R0, 0x20, R91 ;  /* 0x00000020005b7824 */ /* 0x000fe200078e025b */
[----:B------:R-:W-:Y:S06]  /*0570*/  @!P0 BRA `(.L_x_0) ;  /* 0x0000002400048947 */ /* 0x000fec0003800000 */
[----:B------:R-:W-:Y:S01]  /*0580*/  IABS R21, R8 ;  /* 0x0000000800157213 */ /* 0x000fe20000000000 */
[----:B------:R-:W0:Y:S01]  /*0590*/  LDC R124, c[0x0][0x238] ;  /* 0x00008e00ff7c7b82 */ /* 0x000e220000000800 */
[----:B------:R-:W-:Y:S01]  /*05a0*/  IABS R16, R9 ;  /* 0x0000000900107213 */ /* 0x000fe20000000000 */
[C---:B------:R-:W-:Y:S01]  /*05b0*/  IMAD.SHL.U32 R101, R104.reuse, 0x20, RZ ;  /* 0x0000002068657824 */ /* 0x040fe200078e00ff */
[----:B------:R-:W1:Y:S01]  /*05c0*/  I2F.RP R7, R21 ;  /* 0x0000001500077306 */ /* 0x000e620000209400 */
[--C-:B------:R-:W-:Y:S01]  /*05d0*/  SHF.R.U32.HI R10, RZ, 0x7, R104.reuse ;  /* 0x00000007ff0a7819 */ /* 0x100fe20000011668 */
[----:B------:R-:W-:Y:S01]  /*05e0*/  ULDC UR5, c[0x0][0x240] ;  /* 0x0000900000057ab9 */ /* 0x000fe20000000800 */
[----:B------:R-:W-:Y:S01]  /*05f0*/  LOP3.LUT R14, R104, 0x7, RZ, 0xc0, !PT ;  /* 0x00000007680e7812 */ /* 0x000fe200078ec0ff */
[----:B------:R-:W-:Y:S01]  /*0600*/  ULDC UR8, c[0x0][0x234] ;  /* 0x00008d0000087ab9 */ /* 0x000fe20000000800 */
[----:B------:R-:W-:Y:S01]  /*0610*/  SHF.R.S32.HI R0, RZ, 0x1f, R55 ;  /* 0x0000001fff007819 */ /* 0x000fe20000011437 */
[----:B------:R-:W-:Y:S01]  /*0620*/  ULDC.64 UR12, c[0x0][0x218] ;  /* 0x00008600000c7ab9 */ /* 0x000fe20000000a00 */
[----:B------:R-:W-:Y:S01]  /*0630*/  ISETP.GE.AND P3, PT, R91, RZ, PT ;  /* 0x000000ff5b00720c */ /* 0x000fe20003f66270 */
[----:B------:R-:W2:Y:S01]  /*0640*/  I2F.RP R6, R16 ;  /* 0x0000001000067306 */ /* 0x000ea20000209400 */
[----:B------:R-:W-:Y:S01]  /*0650*/  LEA.HI R55, R0, R55, RZ, 0x7 ;  /* 0x0000003700377211 */ /* 0x000fe200078f38ff */
[----:B------:R-:W-:Y:S01]  /*0660*/  ULDC.64 UR10, c[0x0][0x210] ;  /* 0x00008400000a7ab9 */ /* 0x000fe20000000a00 */
[----:B------:R-:W-:-:S02]  /*0670*/  SHF.R.S32.HI R28, RZ, 0x7, R104 ;  /* 0x00000007ff1c7819 */ /* 0x000fc40000011468 */
[----:B------:R-:W-:Y:S02]  /*0680*/  CS2R R32, SRZ ;  /* 0x0000000000207805 */ /* 0x000fe4000001ff00 */
[C---:B------:R-:W-:Y:S02]  /*0690*/  LOP3.LUT R44, R47.reuse, 0x28, RZ, 0xfc, !PT ;  /* 0x000000282f2c7812 */ /* 0x040fe400078efcff */
[----:B------:R-:W-:Y:S02]  /*06a0*/  CS2R R34, SRZ ;  /* 0x0000000000227805 */ /* 0x000fe4000001ff00 */
[----:B------:R-:W-:Y:S01]  /*06b0*/  SGXT R28, R28, 0x1 ;  /* 0x000000011c1c781a */ /* 0x000fe20000000200 */
[----:B-1----:R-:W1:Y:S01]  /*06c0*/  MUFU.RCP R7, R7 ;  /* 0x0000000700077308 */ /* 0x002e620000001000 */
[----:B------:R-:W-:Y:S02]  /*06d0*/  LOP3.LUT R45, R47, 0x20, RZ, 0xfc, !PT ;  /* 0x000000202f2d7812 */ /* 0x000fe400078efcff */
[----:B------:R-:W-:-:S02]  /*06e0*/  LOP3.LUT R53, R28, 0x88, RZ, 0xc0, !PT ;  /* 0x000000881c357812 */ /* 0x000fc400078ec0ff */
[----:B------:R-:W-:Y:S01]  /*06f0*/  LOP3.LUT R29, R28, 0x90, RZ, 0xc0, !PT ;  /* 0x000000901c1d7812 */ /* 0x000fe200078ec0ff */
[-C--:B0-----:R-:W-:Y:S01]  /*0700*/  IMAD R44, R44, R124.reuse, RZ ;  /* 0x0000007c2c2c7224 */ /* 0x081fe200078e02ff */
[C---:B------:R-:W-:Y:S01]  /*0710*/  LOP3.LUT R46, R47.reuse, 0x10, RZ, 0xfc, !PT ;  /* 0x000000102f2e7812 */ /* 0x040fe200078efcff */
[----:B--2---:R-:W0:Y:S01]  /*0720*/  MUFU.RCP R6, R6 ;  /* 0x0000000600067308 */ /* 0x004e220000001000 */
[----:B------:R-:W-:Y:S01]  /*0730*/  LOP3.LUT R48, R47, 0x8, RZ, 0xfc, !PT ;  /* 0x000000082f307812 */ /* 0x000fe200078efcff */
[-C--:B------:R-:W-:Y:S01]  /*0740*/  IMAD R45, R45, R124.reuse, RZ ;  /* 0x0000007c2d2d7224 */ /* 0x080fe200078e02ff */
[----:B------:R-:W-:Y:S01]  /*0750*/  LEA.HI R49, R104, 0x78, RZ, 0x1b ;  /* 0x0000007868317811 */ /* 0x000fe200078fd8ff */
[-C--:B------:R-:W-:Y:S01]  /*0760*/  IMAD R46, R46, R124.reuse, RZ ;  /* 0x0000007c2e2e7224 */ /* 0x080fe200078e02ff */
[----:B------:R-:W-:Y:S01]  /*0770*/  LEA.HI R50, R104, 0x58, RZ, 0x1b ;  /* 0x0000005868327811 */ /* 0x000fe200078fd8ff */
[-C--:B------:R-:W-:Y:S01]  /*0780*/  IMAD R48, R48, R124.reuse, RZ ;  /* 0x0000007c30307224 */ /* 0x080fe200078e02ff */
[C---:B------:R-:W-:Y:S01]  /*0790*/  LEA.HI R51, R104.reuse, 0x38, RZ, 0x1b ;  /* 0x0000003868337811 */ /* 0x040fe200078fd8ff */
[-C--:B------:R-:W-:Y:S01]  /*07a0*/  IMAD R49, R49, R124.reuse, RZ ;  /* 0x0000007c31317224 */ /* 0x080fe200078e02ff */
[----:B------:R-:W-:Y:S01]  /*07b0*/  LEA.HI R52, R104, 0x18, RZ, 0x1b ;  /* 0x0000001868347811 */ /* 0x000fe200078fd8ff */
[----:B-1----:R-:W-:Y:S01]  /*07c0*/  VIADD R4, R7, 0xffffffe ;  /* 0x0ffffffe07047836 */ /* 0x002fe20000000000 */
[----:B------:R-:W-:Y:S01]  /*07d0*/  SGXT.U32 R7, R10, 0x1 ;  /* 0x000000010a07781a */ /* 0x000fe20000000000 */
[-C--:B------:R-:W-:Y:S01]  /*07e0*/  IMAD R50, R50, R124.reuse, RZ ;  /* 0x0000007c32327224 */ /* 0x080fe200078e02ff */
[--C-:B------:R-:W-:Y:S01]  /*07f0*/  LOP3.LUT R53, R53, 0x7f, R104.reuse, 0x78, !PT ;  /* 0x0000007f35357812 */ /* 0x100fe200078e7868 */
[----:B------:R1:W2:Y:S01]  /*0800*/  F2I.FTZ.U32.TRUNC.NTZ R5, R4 ;  /* 0x0000000400057305 */ /* 0x0002a2000021f000 */
[----:B------:R-:W-:Y:S01]  /*0810*/  LOP3.LUT R18, R100, R7, RZ, 0xfc, !PT ;  /* 0x0000000764127212 */ /* 0x000fe200078efcff */
[-C--:B------:R-:W-:Y:S01]  /*0820*/  IMAD R51, R51, R124.reuse, RZ ;  /* 0x0000007c33337224 */ /* 0x080fe200078e02ff */
[----:B------:R-:W-:Y:S01]  /*0830*/  LOP3.LUT R54, R29, 0x7f, R104, 0x78, !PT ;  /* 0x0000007f1d367812 */ /* 0x000fe200078e7868 */
[----:B0-----:R-:W-:Y:S01]  /*0840*/  VIADD R2, R6, 0xffffffe ;  /* 0x0ffffffe06027836 */ /* 0x001fe20000000000 */
[----:B------:R-:W-:Y:S01]  /*0850*/  LOP3.LUT R20, R18, 0xe, RZ, 0xfc, !PT ;  /* 0x0000000e12147812 */ /* 0x000fe200078efcff */
[----:B------:R-:W-:Y:S01]  /*0860*/  IMAD.SHL.U32 R6, R104, 0x2, RZ ;  /* 0x0000000268067824 */ /* 0x000fe200078e00ff */
[C---:B------:R-:W-:Y:S01]  /*0870*/  LOP3.LUT R22, R18.reuse, 0xc, RZ, 0xfc, !PT ;  /* 0x0000000c12167812 */ /* 0x040fe200078efcff */
[----:B------:R0:W3:Y:S01]  /*0880*/  F2I.FTZ.U32.TRUNC.NTZ R3, R2 ;  /* 0x0000000200037305 */ /* 0x0000e2000021f000 */
[----:B-1----:R-:W-:Y:S01]  /*0890*/  IMAD.MOV.U32 R4, RZ, RZ, RZ ;  /* 0x000000ffff047224 */ /* 0x002fe200078e00ff */
[----:B------:R-:W-:Y:S01]  /*08a0*/  LOP3.LUT R23, R18, 0xa, RZ, 0xfc, !PT ;  /* 0x0000000a12177812 */ /* 0x000fe200078efcff */
[----:B------:R-:W-:Y:S01]  /*08b0*/  IMAD R52, R52, R124, RZ ;  /* 0x0000007c34347224 */ /* 0x000fe200078e02ff */
[----:B------:R-:W-:-:S02]  /*08c0*/  IABS R7, R22 ;  /* 0x0000001600077213 */ /* 0x000fc40000000000 */
[C---:B------:R-:W-:Y:S01]  /*08d0*/  LOP3.LUT R24, R18.reuse, 0x8, RZ, 0xfc, !PT ;  /* 0x0000000812187812 */ /* 0x040fe200078efcff */
[--C-:B--2---:R-:W-:Y:S01]  /*08e0*/  IMAD.MOV R12, RZ, RZ, -R5.reuse ;  /* 0x000000ffff0c7224 */ /* 0x104fe200078e0a05 */
[C---:B------:R-:W-:Y:S01]  /*08f0*/  LOP3.LUT R25, R18.reuse, 0x6, RZ, 0xfc, !PT ;  /* 0x0000000612197812 */ /* 0x040fe200078efcff */
[----:B0-----:R-:W-:Y:S01]  /*0900*/  IMAD.MOV.U32 R2, RZ, RZ, RZ ;  /* 0x000000ffff027224 */ /* 0x001fe200078e00ff */
[----:B------:R-:W-:Y:S01]  /*0910*/  LOP3.LUT R26, R18, 0x4, RZ, 0xfc, !PT ;  /* 0x00000004121a7812 */ /* 0x000fe200078efcff */
[----:B------:R-:W-:Y:S01]  /*0920*/  IMAD R11, R12, R21, RZ ;  /* 0x000000150c0b7224 */ /* 0x000fe200078e02ff */
[----:B------:R-:W-:Y:S02]  /*0930*/  IABS R12, R91 ;  /* 0x0000005b000c7213 */ /* 0x000fe40000000000 */
[----:B------:R-:W-:Y:S01]  /*0940*/  LOP3.LUT R27, R18, 0x2, RZ, 0xfc, !PT ;  /* 0x00000002121b7812 */ /* 0x000fe200078efcff */
[----:B------:R-:W-:Y:S01]  /*0950*/  IMAD.HI.U32 R4, R5, R11, R4 ;  /* 0x0000000b05047227 */ /* 0x000fe200078e0004 */
[----:B------:R-:W-:-:S02]  /*0960*/  IABS R11, R23 ;  /* 0x00000017000b7213 */ /* 0x000fc40000000000 */
[----:B------:R-:W-:Y:S01]  /*0970*/  IABS R15, R26 ;  /* 0x0000001a000f7213 */ /* 0x000fe20000000000 */
[----:B---3--:R-:W-:Y:S01]  /*0980*/  IMAD.MOV R13, RZ, RZ, -R3 ;  /* 0x000000ffff0d7224 */ /* 0x008fe200078e0a03 */
[----:B------:R-:W-:Y:S01]  /*0990*/  IABS R17, R27 ;  /* 0x0000001b00117213 */ /* 0x000fe20000000000 */
[----:B------:R-:W-:Y:S01]  /*09a0*/  IMAD.HI.U32 R4, R4, R12, RZ ;  /* 0x0000000c04047227 */ /* 0x000fe200078e00ff */
[----:B------:R-:W-:Y:S02]  /*09b0*/  IABS R19, R18 ;  /* 0x0000001200137213 */ /* 0x000fe40000000000 */
[----:B------:R-:W-:Y:S01]  /*09c0*/  SHF.R.S32.HI R55, RZ, 0x7, R55 ;  /* 0x00000007ff377819 */ /* 0x000fe20000011437 */
[----:B------:R-:W-:Y:S01]  /*09d0*/  IMAD.MOV R4, RZ, RZ, -R4 ;  /* 0x000000ffff047224 */ /* 0x000fe200078e0a04 */
[----:B------:R-:W-:Y:S01]  /*09e0*/  LOP3.LUT R103, R53, 0x10, RZ, 0x3c, !PT ;  /* 0x0000001035677812 */ /* 0x000fe200078e3cff */
[----:B------:R-:W-:Y:S01]  /*09f0*/  IMAD R5, R13, R16, RZ ;  /* 0x000000100d057224 */ /* 0x000fe200078e02ff */
[C---:B------:R-:W-:Y:S01]  /*0a00*/  LOP3.LUT R123, R54.reuse, 0x20, RZ, 0x3c, !PT ;  /* 0x00000020367b7812 */ /* 0x040fe200078e3cff */
[----:B------:R-:W-:Y:S01]  /*0a10*/  IMAD R12, R21, R4, R12 ;  /* 0x00000004150c7224 */ /* 0x000fe200078e020c */
[----:B------:R-:W-:Y:S01]  /*0a20*/  LOP3.LUT R122, R54, 0x40, RZ, 0x3c, !PT ;  /* 0x00000040367a7812 */ /* 0x000fe200078e3cff */
[----:B------:R-:W-:Y:S01]  /*0a30*/  IMAD.HI.U32 R2, R3, R5, R2 ;  /* 0x0000000503027227 */ /* 0x000fe200078e0002 */
[----:B------:R-:W-:-:S02]  /*0a40*/  IABS R5, R20 ;  /* 0x0000001400057213 */ /* 0x000fc40000000000 */
[----:B------:R-:W-:Y:S01]  /*0a50*/  ISETP.GT.U32.AND P0, PT, R21, R12, PT ;  /* 0x0000000c1500720c */ /* 0x000fe20003f04070 */
[----:B------:R-:W-:Y:S01]  /*0a60*/  IMAD.SHL.U32 R3, R14, 0x10, RZ ;  /* 0x000000100e037824 */ /* 0x000fe200078e00ff */
[----:B------:R-:W-:Y:S01]  /*0a70*/  LOP3.LUT R105, R54, 0x60, RZ, 0x3c, !PT ;  /* 0x0000006036697812 */ /* 0x000fe200078e3cff */
[----:B------:R-:W-:-:S03]  /*0a80*/  IMAD.HI.U32 R0, R2, R5, RZ ;  /* 0x0000000502007227 */ /* 0x000fc600078e00ff */
[----:B------:R-:W-:Y:S01]  /*0a90*/  LOP3.LUT R80, R3, 0x30, R6, 0x78, !PT ;  /* 0x0000003003507812 */ /* 0x000fe200078e7806 */
[----:B------:R-:W-:Y:S01]  /*0aa0*/  IMAD.MOV R0, RZ, RZ, -R0 ;  /* 0x000000ffff007224 */ /* 0x000fe200078e0a00 */
[----:B------:R-:W-:Y:S01]  /*0ab0*/  IABS R6, R25 ;  /* 0x0000001900067213 */ /* 0x000fe20000000000 */
[----:B------:R-:W-:-:S04]  /*0ac0*/  IMAD.HI.U32 R3, R2, R7, RZ ;  /* 0x0000000702037227 */ /* 0x000fc800078e00ff */
[----:B------:R-:W-:-:S04]  /*0ad0*/  IMAD.HI.U32 R4, R2, R11, RZ ;  /* 0x0000000b02047227 */ /* 0x000fc800078e00ff */
[----:B------:R-:W-:Y:S01]  /*0ae0*/  @!P0 IMAD.IADD R12, R12, 0x1, -R21 ;  /* 0x000000010c0c8824 */ /* 0x000fe200078e0a15 */
[----:B------:R-:W-:Y:S01]  /*0af0*/  ISETP.NE.AND P0, PT, R8, RZ, PT ;  /* 0x000000ff0800720c */ /* 0x000fe20003f05270 */
[C---:B------:R-:W-:Y:S01]  /*0b00*/  IMAD R0, R16.reuse, R0, R5 ;  /* 0x0000000010007224 */ /* 0x040fe200078e0205 */
[----:B------:R-:W-:Y:S01]  /*0b10*/  IABS R5, R24 ;  /* 0x0000001800057213 */ /* 0x000fe20000000000 */
[----:B------:R-:W-:Y:S01]  /*0b20*/  IMAD.MOV R3, RZ, RZ, -R3 ;  /* 0x000000ffff037224 */ /* 0x000fe200078e0a03 */
[----:B------:R-:W-:Y:S01]  /*0b30*/  ISETP.GT.U32.AND P1, PT, R21, R12, PT ;  /* 0x0000000c1500720c */ /* 0x000fe20003f24070 */
[----:B------:R-:W-:Y:S01]  /*0b40*/  IMAD.MOV R4, RZ, RZ, -R4 ;  /* 0x000000ffff047224 */ /* 0x000fe200078e0a04 */
[C---:B------:R-:W-:Y:S01]  /*0b50*/  ISETP.GT.U32.AND P2, PT, R16.reuse, R0, PT ;  /* 0x000000001000720c */ /* 0x040fe20003f44070 */
[----:B------:R-:W-:Y:S02]  /*0b60*/  IMAD R3, R16, R3, R7 ;  /* 0x0000000310037224 */ /* 0x000fe400078e0207 */
[----:B------:R-:W-:-:S02]  /*0b70*/  IMAD.MOV.U32 R7, RZ, RZ, R5 ;  /* 0x000000ffff077224 */ /* 0x000fc400078e0005 */
[C---:B------:R-:W-:Y:S01]  /*0b80*/  IMAD R5, R16.reuse, R4, R11 ;  /* 0x0000000410057224 */ /* 0x040fe200078e020b */
[----:B------:R-:W-:Y:S01]  /*0b90*/  ISETP.GT.U32.AND P6, PT, R16, R3, PT ;  /* 0x000000031000720c */ /* 0x000fe20003fc4070 */
[----:B------:R-:W-:Y:S02]  /*0ba0*/  IMAD.MOV.U32 R11, RZ, RZ, R6 ;  /* 0x000000ffff0b7224 */ /* 0x000fe400078e0006 */
[----:B------:R-:W-:-:S04]  /*0bb0*/  IMAD.HI.U32 R4, R2, R7, RZ ;  /* 0x0000000702047227 */ /* 0x000fc800078e00ff */
[----:B------:R-:W-:-:S04]  /*0bc0*/  IMAD.HI.U32 R6, R2, R11, RZ ;  /* 0x0000000b02067227 */ /* 0x000fc800078e00ff */
[----:B------:R-:W-:Y:S02]  /*0bd0*/  IMAD.MOV R4, RZ, RZ, -R4 ;  /* 0x000000ffff047224 */ /* 0x000fe400078e0a04 */
[----:B------:R-:W-:Y:S02]  /*0be0*/  IMAD.MOV R13, RZ, RZ, -R6 ;  /* 0x000000ffff0d7224 */ /* 0x000fe400078e0a06 */
[----:B------:R-:W-:Y:S01]  /*0bf0*/  @!P1 IMAD.IADD R12, R12, 0x1, -R21 ;  /* 0x000000010c0c9824 */ /* 0x000fe200078e0a15 */
[----:B------:R-:W-:Y:S01]  /*0c00*/  LOP3.LUT R21, R47, 0x70, RZ, 0xfc, !PT ;  /* 0x000000702f157812 */ /* 0x000fe200078efcff */
[C---:B------:R-:W-:Y:S02]  /*0c10*/  IMAD R6, R16.reuse, R4, R7 ;  /* 0x0000000410067224 */ /* 0x040fe400078e0207 */
[C---:B------:R-:W-:Y:S02]  /*0c20*/  IMAD R7, R16.reuse, R13, R11 ;  /* 0x0000000d10077224 */ /* 0x040fe400078e020b */
[----:B------:R-:W-:Y:S01]  /*0c30*/  IMAD.MOV.U32 R13, RZ, RZ, R12 ;  /* 0x000000ffff0d7224 */ /* 0x000fe200078e000c */
[----:B------:R-:W-:Y:S01]  /*0c40*/  ISETP.GT.U32.AND P5, PT, R16, R6, PT ;  /* 0x000000061000720c */ /* 0x000fe20003fa4070 */
[----:B------:R-:W-:-:S04]  /*0c50*/  IMAD.HI.U32 R4, R2, R15, RZ ;  /* 0x0000000f02047227 */ /* 0x000fc800078e00ff */
[----:B------:R-:W-:-:S04]  /*0c60*/  IMAD.HI.U32 R10, R2, R17, RZ ;  /* 0x00000011020a7227 */ /* 0x000fc800078e00ff */
[----:B------:R-:W-:Y:S01]  /*0c70*/  @!P3 IMAD.MOV R13, RZ, RZ, -R13 ;  /* 0x000000ffff0db224 */ /* 0x000fe200078e0a0d */
[C---:B------:R-:W-:Y:S01]  /*0c80*/  ISETP.GT.U32.AND P3, PT, R16.reuse, R5, PT ;  /* 0x000000051000720c */ /* 0x040fe20003f64070 */
[----:B------:R-:W-:Y:S01]  /*0c90*/  IMAD.MOV R4, RZ, RZ, -R4 ;  /* 0x000000ffff047224 */ /* 0x000fe200078e0a04 */
[----:B------:R-:W-:Y:S01]  /*0ca0*/  @!P0 LOP3.LUT R13, RZ, R8, RZ, 0x33, !PT ;  /* 0x00000008ff0d8212 */ /* 0x000fe200078e33ff */
[----:B------:R-:W-:Y:S01]  /*0cb0*/  IMAD.MOV R11, RZ, RZ, -R10 ;  /* 0x000000ffff0b7224 */ /* 0x000fe200078e0a0a */
[----:B------:R-:W-:Y:S01]  /*0cc0*/  ISETP.GT.U32.AND P0, PT, R16, R7, PT ;  /* 0x000000071000720c */ /* 0x000fe20003f04070 */
[----:B------:R-:W-:-:S04]  /*0cd0*/  IMAD.HI.U32 R2, R2, R19, RZ ;  /* 0x0000001302027227 */ /* 0x000fc800078e00ff */
[C---:B------:R-:W-:Y:S02]  /*0ce0*/  IMAD R10, R16.reuse, R4, R15 ;  /* 0x00000004100a7224 */ /* 0x040fe400078e020f */
[C---:B------:R-:W-:Y:S01]  /*0cf0*/  IMAD R11, R16.reuse, R11, R17 ;  /* 0x0000000b100b7224 */ /* 0x040fe200078e0211 */
[----:B------:R-:W-:Y:S01]  /*0d00*/  LOP3.LUT R17, R101, 0x400, RZ, 0xc0, !PT ;  /* 0x0000040065117812 */ /* 0x000fe200078ec0ff */
[----:B------:R-:W-:Y:S01]  /*0d10*/  IMAD.MOV R4, RZ, RZ, -R2 ;  /* 0x000000ffff047224 */ /* 0x000fe200078e0a02 */
[----:B------:R-:W-:Y:S01]  /*0d20*/  ISETP.GT.U32.AND P1, PT, R16, R10, PT ;  /* 0x0000000a1000720c */ /* 0x000fe20003f24070 */
[--C-:B------:R-:W-:Y:S01]  /*0d30*/  @!P2 IMAD.IADD R0, R0, 0x1, -R16.reuse ;  /* 0x000000010000a824 */ /* 0x100fe200078e0a10 */
[C---:B------:R-:W-:Y:S01]  /*0d40*/  ISETP.GT.U32.AND P2, PT, R16.reuse, R11, PT ;  /* 0x0000000b1000720c */ /* 0x040fe20003f44070 */
[----:B------:R-:W-:Y:S01]  /*0d50*/  IMAD R12, R16, R4, R19 ;  /* 0x00000004100c7224 */ /* 0x000fe200078e0213 */
[----:B------:R-:W-:Y:S01]  /*0d60*/  LOP3.LUT R2, R104, 0x3, RZ, 0xc0, !PT ;  /* 0x0000000368027812 */ /* 0x000fe200078ec0ff */
[--C-:B------:R-:W-:Y:S01]  /*0d70*/  @!P6 IMAD.IADD R3, R3, 0x1, -R16.reuse ;  /* 0x000000010303e824 */ /* 0x100fe200078e0a10 */
[C---:B------:R-:W-:Y:S01]  /*0d80*/  ISETP.GT.U32.AND P6, PT, R16.reuse, R0, PT ;  /* 0x000000001000720c */ /* 0x040fe20003fc4070 */
[--C-:B------:R-:W-:Y:S01]  /*0d90*/  @!P3 IMAD.IADD R5, R5, 0x1, -R16.reuse ;  /* 0x000000010505b824 */ /* 0x100fe200078e0a10 */
[----:B------:R-:W-:Y:S01]  /*0da0*/  ISETP.GT.U32.AND P4, PT, R16, R12, PT ;  /* 0x0000000c1000720c */ /* 0x000fe20003f84070 */
[--C-:B------:R-:W-:Y:S01]  /*0db0*/  @!P5 IMAD.IADD R6, R6, 0x1, -R16.reuse ;  /* 0x000000010606d824 */ /* 0x100fe200078e0a10 */
[----:B------:R-:W-:Y:S01]  /*0dc0*/  ISETP.GT.U32.AND P3, PT, R16, R3, PT ;  /* 0x000000031000720c */ /* 0x000fe20003f64070 */
[--C-:B------:R-:W-:Y:S01]  /*0dd0*/  @!P0 IMAD.IADD R7, R7, 0x1, -R16.reuse ;  /* 0x0000000107078824 */ /* 0x100fe200078e0a10 */
[----:B------:R-:W-:Y:S01]  /*0de0*/  ISETP.GE.AND P5, PT, R20, RZ, PT ;  /* 0x000000ff1400720c */ /* 0x000fe20003fa6270 */
[--C-:B------:R-:W-:Y:S01]  /*0df0*/  @!P1 IMAD.IADD R10, R10, 0x1, -R16.reuse ;  /* 0x000000010a0a9824 */ /* 0x100fe200078e0a10 */
[C---:B------:R-:W-:Y:S01]  /*0e00*/  ISETP.GT.U32.AND P1, PT, R16.reuse, R5, PT ;  /* 0x000000051000720c */ /* 0x040fe20003f24070 */
[--C-:B------:R-:W-:Y:S01]  /*0e10*/  @!P2 IMAD.IADD R11, R11, 0x1, -R16.reuse ;  /* 0x000000010b0ba824 */ /* 0x100fe200078e0a10 */
[----:B------:R-:W-:Y:S01]  /*0e20*/  ISETP.GT.U32.AND P2, PT, R16, R6, PT ;  /* 0x000000061000720c */ /* 0x000fe20003f44070 */
[----:B------:R-:W-:Y:S01]  /*0e30*/  IMAD R15, R2, 0x88, RZ ;  /* 0x00000088020f7824 */ /* 0x000fe200078e02ff */
[----:B------:R-:W-:Y:S01]  /*0e40*/  ISETP.GE.AND P0, PT, R22, RZ, PT ;  /* 0x000000ff1600720c */ /* 0x000fe20003f06270 */
[--C-:B------:R-:W-:Y:S01]  /*0e50*/  @!P6 IMAD.IADD R0, R0, 0x1, -R16.reuse ;  /* 0x000000010000e824 */ /* 0x100fe200078e0a10 */
[----:B------:R-:W-:Y:S01]  /*0e60*/  ISETP.GT.U32.AND P6, PT, R16, R11, PT ;  /* 0x0000000b1000720c */ /* 0x000fe20003fc4070 */
[--C-:B------:R-:W-:Y:S01]  /*0e70*/  @!P4 IMAD.IADD R12, R12, 0x1, -R16.reuse ;  /* 0x000000010c0cc824 */ /* 0x100fe200078e0a10 */
[C---:B------:R-:W-:Y:S01]  /*0e80*/  ISETP.GT.U32.AND P4, PT, R16.reuse, R10, PT ;  /* 0x0000000a1000720c */ /* 0x040fe20003f84070 */
[----:B------:R-:W-:Y:S01]  /*0e90*/  @!P3 IMAD.IADD R3, R3, 0x1, -R16 ;  /* 0x000000010303b824 */ /* 0x000fe200078e0a10 */
[C---:B------:R-:W-:Y:S01]  /*0ea0*/  ISETP.GT.U32.AND P3, PT, R16.reuse, R7, PT ;  /* 0x000000071000720c */ /* 0x040fe20003f64070 */
[----:B------:R-:W-:Y:S01]  /*0eb0*/  @!P5 IMAD.MOV R0, RZ, RZ, -R0 ;  /* 0x000000ffff00d224 */ /* 0x000fe200078e0a00 */
[----:B------:R-:W-:Y:S01]  /*0ec0*/  ISETP.GT.U32.AND P5, PT, R16, R12, PT ;  /* 0x0000000c1000720c */ /* 0x000fe20003fa4070 */
[----:B------:R-:W-:Y:S01]  /*0ed0*/  IMAD.MOV.U32 R4, RZ, RZ, R3 ;  /* 0x000000ffff047224 */ /* 0x000fe200078e0003 */
[----:B------:R-:W-:Y:S01]  /*0ee0*/  LOP3.LUT R3, RZ, R9, RZ, 0x33, !PT ;  /* 0x00000009ff037212 */ /* 0x000fe200078e33ff */
[--C-:B------:R-:W-:Y:S01]  /*0ef0*/  @!P1 IMAD.IADD R5, R5, 0x1, -R16.reuse ;  /* 0x0000000105059824 */ /* 0x100fe200078e0a10 */
[----:B------:R-:W-:Y:S01]  /*0f00*/  ISETP.GE.AND P1, PT, R23, RZ, PT ;  /* 0x000000ff1700720c */ /* 0x000fe20003f26270 */
[--C-:B------:R-:W-:Y:S01]  /*0f10*/  @!P2 IMAD.IADD R6, R6, 0x1, -R16.reuse ;  /* 0x000000010606a824 */ /* 0x100fe200078e0a10 */
[----:B------:R-:W-:Y:S01]  /*0f20*/  ISETP.GE.AND P2, PT, R24, RZ, PT ;  /* 0x000000ff1800720c */ /* 0x000fe20003f46270 */
[--C-:B------:R-:W-:Y:S01]  /*0f30*/  @!P6 IMAD.IADD R11, R11, 0x1, -R16.reuse ;  /* 0x000000010b0be824 */ /* 0x100fe200078e0a10 */
[----:B------:R-:W-:Y:S01]  /*0f40*/  ISETP.GE.AND P6, PT, R27, RZ, PT ;  /* 0x000000ff1b00720c */ /* 0x000fe20003fc6270 */
[--C-:B------:R-:W-:Y:S01]  /*0f50*/  @!P4 IMAD.IADD R10, R10, 0x1, -R16.reuse ;  /* 0x000000010a0ac824 */ /* 0x100fe200078e0a10 */
[----:B------:R-:W-:Y:S01]  /*0f60*/  ISETP.GE.AND P4, PT, R26, RZ, PT ;  /* 0x000000ff1a00720c */ /* 0x000fe20003f86270 */
[----:B------:R-:W-:Y:S01]  /*0f70*/  @!P3 IMAD.IADD R7, R7, 0x1, -R16 ;  /* 0x000000010707b824 */ /* 0x000fe200078e0a10 */
[----:B------:R-:W-:Y:S01]  /*0f80*/  ISETP.GE.AND P3, PT, R25, RZ, PT ;  /* 0x000000ff1900720c */ /* 0x000fe20003f66270 */
[----:B------:R-:W-:Y:S01]  /*0f90*/  @!P0 IMAD.MOV R4, RZ, RZ, -R4 ;  /* 0x000000ffff048224 */ /* 0x000fe200078e0a04 */
[----:B------:R-:W-:Y:S01]  /*0fa0*/  ISETP.GE.AND P0, PT, R18, RZ, PT ;  /* 0x000000ff1200720c */ /* 0x000fe20003f06270 */
[----:B------:R-:W-:Y:S01]  /*0fb0*/  @!P5 IMAD.IADD R12, R12, 0x1, -R16 ;  /* 0x000000010c0cd824 */ /* 0x000fe200078e0a10 */
[----:B------:R-:W-:Y:S01]  /*0fc0*/  ISETP.NE.AND P5, PT, R9, RZ, PT ;  /* 0x000000ff0900720c */ /* 0x000fe20003fa5270 */
[----:B------:R-:W-:Y:S01]  /*0fd0*/  @!P1 IMAD.MOV R5, RZ, RZ, -R5 ;  /* 0x000000ffff059224 */ /* 0x000fe200078e0a05 */
[----:B------:R-:W-:Y:S01]  /*0fe0*/  SHF.R.U32.HI R2, RZ, 0x2, R104 ;  /* 0x00000002ff027819 */ /* 0x000fe20000011668 */
[----:B------:R-:W-:Y:S01]  /*0ff0*/  @!P2 IMAD.MOV R6, RZ, RZ, -R6 ;  /* 0x000000ffff06a224 */ /* 0x000fe200078e0a06 */
[C---:B------:R-:W-:Y:S01]  /*1000*/  SEL R0, R3.reuse, R0, !P5 ;  /* 0x0000000003007207 */ /* 0x040fe20006800000 */
        /* <DEDUP_REMOVED lines=8> */
[----:B------:R-:W-:Y:S01]  /*1090*/  IMAD R0, R0, UR5, RZ ;  /* 0x0000000500007c24 */ /* 0x000fe2000f8e02ff */
[C---:B------:R-:W-:Y:S01]  /*10a0*/  SEL R7, R3.reuse, R7, !P5 ;  /* 0x0000000703077207 */ /* 0x040fe20006800000 */
[----:B------:R-:W-:Y:S01]  /*10b0*/  IMAD R4, R4, UR5, RZ ;  /* 0x0000000504047c24 */ /* 0x000fe2000f8e02ff */
[----:B------:R-:W-:Y:S01]  /*10c0*/  SEL R11, R3, R11, !P5 ;  /* 0x0000000b030b7207 */ /* 0x000fe20006800000 */
[----:B------:R-:W-:Y:S01]  /*10d0*/  IMAD R5, R5, UR5, RZ ;  /* 0x0000000505057c24 */ /* 0x000fe2000f8e02ff */
[----:B------:R-:W-:Y:S01]  /*10e0*/  SEL R3, R3, R12, !P5 ;  /* 0x0000000c03037207 */ /* 0x000fe20006800000 */
[----:B------:R-:W-:Y:S01]  /*10f0*/  IMAD R6, R6, UR5, RZ ;  /* 0x0000000506067c24 */ /* 0x000fe2000f8e02ff */
[----:B------:R-:W-:Y:S01]  /*1100*/  SHF.R.S32.HI R9, RZ, 0x1f, R0 ;  /* 0x0000001fff097819 */ /* 0x000fe20000011400 */
[----:B------:R-:W-:Y:S01]  /*1110*/  IMAD R7, R7, UR5, RZ ;  /* 0x0000000507077c24 */ /* 0x000fe2000f8e02ff */
[----:B------:R-:W-:Y:S01]  /*1120*/  IADD3 R0, P0, R0, UR12, RZ ;  /* 0x0000000c00007c10 */ /* 0x000fe2000ff1e0ff */
[----:B------:R-:W-:Y:S01]  /*1130*/  IMAD R10, R10, UR5, RZ ;  /* 0x000000050a0a7c24 */ /* 0x000fe2000f8e02ff */
[----:B------:R-:W-:Y:S01]  /*1140*/  LOP3.LUT R20, R104, 0x7f, RZ, 0xc0, !PT ;  /* 0x0000007f68147812 */ /* 0x000fe200078ec0ff */
[----:B------:R-:W-:Y:S01]  /*1150*/  IMAD R8, R11, UR5, RZ ;  /* 0x000000050b087c24 */ /* 0x000fe2000f8e02ff */
[----:B------:R-:W-:Y:S01]  /*1160*/  SHF.R.S32.HI R11, RZ, 0x1f, R4 ;  /* 0x0000001fff0b7819 */ /* 0x000fe20000011404 */
[----:B------:R-:W-:Y:S01]  /*1170*/  IMAD R12, R3, UR5, RZ ;  /* 0x00000005030c7c24 */ /* 0x000fe2000f8e02ff */
[----:B------:R-:W-:Y:S01]  /*1180*/  IADD3 R3, P6, R4, UR12, RZ ;  /* 0x0000000c04037c10 */ /* 0x000fe2000ffde0ff */
[----:B------:R-:W-:Y:S01]  /*1190*/  IMAD R17, R14, 0x80, R17 ;  /* 0x000000800e117824 */ /* 0x000fe200078e0211 */
[----:B------:R-:W-:Y:S01]  /*11a0*/  IADD3 R4, P5, R5, UR12, RZ ;  /* 0x0000000c05047c10 */ /* 0x000fe2000ffbe0ff */
[----:B------:R-:W-:Y:S01]  /*11b0*/  IMAD R19, R13, UR8, RZ ;  /* 0x000000080d137c24 */ /* 0x000fe2000f8e02ff */
[----:B------:R-:W-:Y:S01]  /*11c0*/  SHF.R.S32.HI R13, RZ, 0x1f, R5 ;  /* 0x0000001fff0d7819 */ /* 0x000fe20000011405 */
[----:B------:R-:W-:Y:S01]  /*11d0*/  ULDC UR5, c[0x0][0x23c] ;  /* 0x00008f0000057ab9 */ /* 0x000fe20000000800 */
[----:B------:R-:W-:Y:S01]  /*11e0*/  LOP3.LUT R2, R15, 0x17, R2, 0x78, !PT ;  /* 0x000000170f027812 */ /* 0x000fe200078e7802 */
[----:B------:R-:W-:Y:S01]  /*11f0*/  IMAD.IADD R80, R17, 0x1, R80 ;  /* 0x0000000111507824 */ /* 0x000fe200078e0250 */
[----:B------:R-:W-:Y:S01]  /*1200*/  SHF.R.S32.HI R14, RZ, 0x1f, R6 ;  /* 0x0000001fff0e7819 */ /* 0x000fe20000011406 */
[----:B------:R-:W-:Y:S01]  /*1210*/  IMAD R20, R20, UR5, RZ ;  /* 0x0000000514147c24 */ /* 0x000fe2000f8e02ff */
[----:B------:R-:W-:Y:S01]  /*1220*/  IADD3 R5, P4, R6, UR12, RZ ;  /* 0x0000000c06057c10 */ /* 0x000fe2000ff9e0ff */
[----:B------:R-:W-:Y:S01]  /*1230*/  IMAD R21, R21, R124, RZ ;  /* 0x0000007c15157224 */ /* 0x000fe200078e02ff */
[----:B------:R-:W-:Y:S01]  /*1240*/  SHF.R.S32.HI R15, RZ, 0x1f, R7 ;  /* 0x0000001fff0f7819 */ /* 0x000fe20000011407 */
[----:B------:R-:W-:Y:S01]  /*1250*/  USHF.L.U32 UR8, UR5, 0x7, URZ ;  /* 0x0000000705087899 */ /* 0x000fe2000800063f */
[----:B------:R-:W-:-:S02]  /*1260*/  IADD3 R6, P3, R7, UR12, RZ ;  /* 0x0000000c07067c10 */ /* 0x000fc4000ff7e0ff */
[----:B------:R-:W-:Y:S01]  /*1270*/  SHF.R.S32.HI R16, RZ, 0x1f, R10 ;  /* 0x0000001fff107819 */ /* 0x000fe2000001140a */
[----:B------:R-:W-:Y:S01]  /*1280*/  ULDC UR5, c[0x0][0x230] ;  /* 0x00008c0000057ab9 */ /* 0x000fe20000000800 */
[----:B------:R-:W-:Y:S02]  /*1290*/  IADD3 R7, P2, R10, UR12, RZ ;  /* 0x0000000c0a077c10 */ /* 0x000fe4000ff5e0ff */
[----:B------:R-:W-:Y:S02]  /*12a0*/  IADD3.X R9, R9, UR13, RZ, P0, !PT ;  /* 0x0000000d09097c10 */ /* 0x000fe400087fe4ff */
[C---:B------:R-:W-:Y:S02]  /*12b0*/  LOP3.LUT R22, R47.reuse, 0x68, RZ, 0xfc, !PT ;  /* 0x000000682f167812 */ /* 0x040fe400078efcff */
[C---:B------:R-:W-:Y:S02]  /*12c0*/  LOP3.LUT R23, R47.reuse, 0x60, RZ, 0xfc, !PT ;  /* 0x000000602f177812 */ /* 0x040fe400078efcff */
[C---:B------:R-:W-:Y:S01]  /*12d0*/  LOP3.LUT R24, R47.reuse, 0x50, RZ, 0xfc, !PT ;  /* 0x000000502f187812 */ /* 0x040fe200078efcff */
[-C--:B------:R-:W-:Y:S01]  /*12e0*/  IMAD R22, R22, R124.reuse, RZ ;  /* 0x0000007c16167224 */ /* 0x080fe200078e02ff */
[----:B------:R-:W-:Y:S01]  /*12f0*/  LOP3.LUT R25, R47, 0x48, RZ, 0xfc, !PT ;  /* 0x000000482f197812 */ /* 0x000fe200078efcff */
[-C--:B------:R-:W-:Y:S01]  /*1300*/  IMAD R23, R23, R124.reuse, RZ ;  /* 0x0000007c17177224 */ /* 0x080fe200078e02ff */
[C---:B------:R-:W-:Y:S01]  /*1310*/  LOP3.LUT R26, R47.reuse, 0x40, RZ, 0xfc, !PT ;  /* 0x000000402f1a7812 */ /* 0x040fe200078efcff */
[-C--:B------:R-:W-:Y:S01]  /*1320*/  IMAD R24, R24, R124.reuse, RZ ;  /* 0x0000007c18187224 */ /* 0x080fe200078e02ff */
[----:B------:R-:W-:Y:S01]  /*1330*/  LOP3.LUT R27, R47, 0x30, RZ, 0xfc, !PT ;  /* 0x000000302f1b7812 */ /* 0x000fe200078efcff */
[-C--:B------:R-:W-:Y:S01]  /*1340*/  IMAD R25, R25, R124.reuse, RZ ;  /* 0x0000007c19197224 */ /* 0x080fe200078e02ff */
[----:B------:R-:W-:Y:S01]  /*1350*/  SHF.R.S32.HI R17, RZ, 0x1f, R8 ;  /* 0x0000001fff117819 */ /* 0x000fe20000011408 */
[-C--:B------:R-:W-:Y:S01]  /*1360*/  IMAD R26, R26, R124.reuse, RZ ;  /* 0x0000007c1a1a7224 */ /* 0x080fe200078e02ff */
[----:B------:R-:W-:Y:S01]  /*1370*/  SHF.R.S32.HI R18, RZ, 0x1f, R12 ;  /* 0x0000001fff127819 */ /* 0x000fe2000001140c */
[-C--:B------:R-:W-:Y:S01]  /*1380*/  IMAD R27, R27, R124.reuse, RZ ;  /* 0x0000007c1b1b7224 */ /* 0x080fe200078e02ff */
[----:B------:R-:W-:Y:S01]  /*1390*/  IADD3 R10, P0, R12, UR12, RZ ;  /* 0x0000000c0c0a7c10 */ /* 0x000fe2000ff1e0ff */
[----:B------:R-:W-:Y:S01]  /*13a0*/  IMAD R47, R47, R124, RZ ;  /* 0x0000007c2f2f7224 */ /* 0x000fe200078e02ff */
[----:B------:R-:W-:Y:S01]  /*13b0*/  IADD3.X R11, R11, UR13, RZ, P6, !PT ;  /* 0x0000000d0b0b7c10 */ /* 0x000fe2000b7fe4ff */
[----:B------:R-:W-:Y:S01]  /*13c0*/  IMAD.SHL.U32 R124, R124, 0x80, RZ ;  /* 0x000000807c7c7824 */ /* 0x000fe200078e00ff */
[----:B------:R-:W-:-:S02]  /*13d0*/  IADD3 R8, P1, R8, UR12, RZ ;  /* 0x0000000c08087c10 */ /* 0x000fc4000ff3e0ff */
[----:B------:R-:W-:Y:S02]  /*13e0*/  IADD3 R12, P6, R19, UR10, RZ ;  /* 0x0000000a130c7c10 */ /* 0x000fe4000ffde0ff */
[----:B------:R-:W-:Y:S02]  /*13f0*/  IADD3.X R13, R13, UR13, RZ, P5, !PT ;  /* 0x0000000d0d0d7c10 */ /* 0x000fe4000affe4ff */
[----:B------:R-:W-:Y:S02]  /*1400*/  IADD3.X R14, R14, UR13, RZ, P4, !PT ;  /* 0x0000000d0e0e7c10 */ /* 0x000fe4000a7fe4ff */
[----:B------:R-:W-:Y:S02]  /*1410*/  IADD3.X R15, R15, UR13, RZ, P3, !PT ;  /* 0x0000000d0f0f7c10 */ /* 0x000fe40009ffe4ff */
[----:B------:R-:W-:Y:S02]  /*1420*/  IADD3.X R16, R16, UR13, RZ, P2, !PT ;  /* 0x0000000d10107c10 */ /* 0x000fe400097fe4ff */
[----:B------:R-:W-:-:S02]  /*1430*/  IADD3.X R17, R17, UR13, RZ, P1, !PT ;  /* 0x0000000d11117c10 */ /* 0x000fc40008ffe4ff */
[----:B------:R-:W-:Y:S02]  /*1440*/  IADD3.X R18, R18, UR13, RZ, P0, !PT ;  /* 0x0000000d12127c10 */ /* 0x000fe400087fe4ff */
[----:B------:R-:W-:Y:S02]  /*1450*/  LEA.HI.X.SX32 R19, R19, UR11, 0x1, P6 ;  /* 0x0000000b13137c11 */ /* 0x000fe4000b0f0eff */
[----:B------:R-:W-:Y:S02]  /*1460*/  SHF.R.S32.HI R102, RZ, 0x1f, R20 ;  /* 0x0000001fff667819 */ /* 0x000fe40000011414 */
[----:B------:R-:W-:Y:S02]  /*1470*/  LOP3.LUT R81, R2, 0x8, RZ, 0x3c, !PT ;  /* 0x0000000802517812 */ /* 0x000fe400078e3cff */
[----:B------:R-:W-:-:S07]  /*1480*/  LOP3.LUT R90, R80, 0x40, RZ, 0x3c, !PT ;  /* 0x00000040505a7812 */ /* 0x000fce00078e3cff */
.L_x_1:
[----:B------:R-:W-:Y:S02]  /*1490*/  LEA.HI R28, R104, 0x18, RZ, 0x1b ;  /* 0x00000018681c7811 */ /* 0x000fe400078fd8ff */
[----:B------:R-:W-:Y:S02]  /*14a0*/  IADD3 R36, P0, R52, R12, RZ ;  /* 0x0000000c34247210 */ /* 0x000fe40007f1e0ff */
[----:B------:R-:W-:Y:S02]  /*14b0*/  ISETP.GE.AND P1, PT, R28, UR5, PT ;  /* 0x000000051c007c0c */ /* 0x000fe4000bf26270 */
[----:B------:R-:W-:Y:S02]  /*14c0*/  LEA.HI R28, R104, 0x38, RZ, 0x1b ;  /* 0x00000038681c7811 */ /* 0x000fe400078fd8ff */
[----:B------:R-:W-:Y:S02]  /*14d0*/  PRMT R62, RZ, 0x7610, R62 ;  /* 0x00007610ff3e7816 */ /* 0x000fe4000000003e */
[----:B------:R-:W-:-:S02]  /*14e0*/  ISETP.GE.AND P3, PT, R28, UR5, PT ;  /* 0x000000051c007c0c */ /* 0x000fc4000bf66270 */
[----:B------:R-:W-:Y:S02]  /*14f0*/  LEA.HI R28, R104, 0x58, RZ, 0x1b ;  /* 0x00000058681c7811 */ /* 0x000fe400078fd8ff */
[----:B------:R-:W-:Y:S02]  /*1500*/  LEA.HI.X.SX32 R37, R52, R19, 0x1, P0 ;  /* 0x0000001334257211 */ /* 0x000fe400000f0eff */
[----:B------:R-:W-:Y:S02]  /*1510*/  LEA.HI R29, R104, 0x78, RZ, 0x1b ;  /* 0x00000078681d7811 */ /* 0x000fe400078fd8ff */
[----:B------:R-:W-:Y:S01]  /*1520*/  ISETP.GE.AND P4, PT, R28, UR5, PT ;  /* 0x000000051c007c0c */ /* 0x000fe2000bf86270 */
[----:B------:R0:W2:Y:S01]  /*1530*/  @!P1 LDG.E.U8 R62, desc[UR6][R36.64] ;  /* 0x00000006243e9981 */ /* 0x0000a2000c1e1100 */
[----:B------:R-:W-:Y:S02]  /*1540*/  IADD3 R28, P2, R51, R12, RZ ;  /* 0x0000000c331c7210 */ /* 0x000fe40007f5e0ff */
[----:B------:R-:W-:-:S02]  /*1550*/  SHF.R.U32.HI R40, RZ, 0x5, R104 ;  /* 0x00000005ff287819 */ /* 0x000fc40000011668 */
[----:B------:R-:W-:Y:S02]  /*1560*/  ISETP.GE.AND P0, PT, R29, UR5, PT ;  /* 0x000000051d007c0c */ /* 0x000fe4000bf06270 */
[----:B------:R-:W-:Y:S02]  /*1570*/  PRMT R68, RZ, 0x7610, R68 ;  /* 0x00007610ff447816 */ /* 0x000fe40000000044 */
[----:B------:R-:W-:Y:S02]  /*1580*/  IADD3 R30, P1, R50, R12, RZ ;  /* 0x0000000c321e7210 */ /* 0x000fe40007f3e0ff */
[-C--:B------:R-:W-:Y:S02]  /*1590*/  LEA.HI.X.SX32 R29, R51, R19.reuse, 0x1, P2 ;  /* 0x00000013331d7211 */ /* 0x080fe400010f0eff */
[----:B------:R-:W-:Y:S02]  /*15a0*/  SGXT.U32 R40, R40, 0x3 ;  /* 0x000000032828781a */ /* 0x000fe40000000000 */
[----:B------:R-:W-:Y:S01]  /*15b0*/  PRMT R76, RZ, 0x7610, R76 ;  /* 0x00007610ff4c7816 */ /* 0x000fe2000000004c */
[----:B------:R1:W3:Y:S01]  /*15c0*/  @!P3 LDG.E.U8 R68, desc[UR6][R28.64] ;  /* 0x000000061c44b981 */ /* 0x0002e2000c1e1100 */
[----:B------:R-:W-:-:S02]  /*15d0*/  LEA.HI.X.SX32 R31, R50, R19, 0x1, P1 ;  /* 0x00000013321f7211 */ /* 0x000fc400008f0eff */
[C---:B------:R-:W-:Y:S02]  /*15e0*/  LOP3.LUT R38, R40.reuse, 0x8, RZ, 0xfc, !PT ;  /* 0x0000000828267812 */ /* 0x040fe400078efcff */
[C---:B0-----:R-:W-:Y:S01]  /*15f0*/  LOP3.LUT R36, R40.reuse, 0x10, RZ, 0xfc, !PT ;  /* 0x0000001028247812 */ /* 0x041fe200078efcff */
[----:B------:R0:W4:Y:S01]  /*1600*/  @!P4 LDG.E.U8 R76, desc[UR6][R30.64] ;  /* 0x000000061e4cc981 */ /* 0x000122000c1e1100 */
[----:B------:R-:W-:Y:S02]  /*1610*/  ISETP.GE.AND P3, PT, R40, UR5, PT ;  /* 0x0000000528007c0c */ /* 0x000fe4000bf66270 */
[----:B------:R-:W-:Y:S02]  /*1620*/  ISETP.GE.AND P2, PT, R38, UR5, PT ;  /* 0x0000000526007c0c */ /* 0x000fe4000bf46270 */
[----:B------:R-:W-:Y:S02]  /*1630*/  IADD3 R38, P5, R47, R12, RZ ;  /* 0x0000000c2f267210 */ /* 0x000fe40007fbe0ff */
[----:B------:R-:W-:-:S02]  /*1640*/  ISETP.GE.AND P4, PT, R36, UR5, PT ;  /* 0x0000000524007c0c */ /* 0x000fc4000bf86270 */
[----:B------:R-:W-:Y:S02]  /*1650*/  LOP3.LUT R37, R40, 0x20, RZ, 0xfc, !PT ;  /* 0x0000002028257812 */ /* 0x000fe400078efcff */
[----:B------:R-:W-:Y:S02]  /*1660*/  IADD3 R36, P1, R48, R12, RZ ;  /* 0x0000000c30247210 */ /* 0x000fe40007f3e0ff */
[----:B-1----:R-:W-:Y:S02]  /*1670*/  LOP3.LUT R28, R40, 0x28, RZ, 0xfc, !PT ;  /* 0x00000028281c7812 */ /* 0x002fe400078efcff */
[----:B------:R-:W-:Y:S02]  /*1680*/  LEA.HI.X.SX32 R39, R47, R19, 0x1, P5 ;  /* 0x000000132f277211 */ /* 0x000fe400028f0eff */
[----:B------:R-:W-:Y:S02]  /*1690*/  PRMT R42, RZ, 0x7610, R42 ;  /* 0x00007610ff2a7816 */ /* 0x000fe4000000002a */
[----:B------:R-:W-:-:S02]  /*16a0*/  ISETP.GE.AND P5, PT, R37, UR5, PT ;  /* 0x0000000525007c0c */ /* 0x000fc4000bfa6270 */
[----:B------:R-:W-:Y:S02]  /*16b0*/  LEA.HI.X.SX32 R37, R48, R19, 0x1, P1 ;  /* 0x0000001330257211 */ /* 0x000fe400008f0eff */
[----:B------:R-:W-:Y:S01]  /*16c0*/  ISETP.GE.AND P1, PT, R28, UR5, PT ;  /* 0x000000051c007c0c */ /* 0x000fe2000bf26270 */
[----:B------:R-:W5:Y:S01]  /*16d0*/  @!P3 LDG.E.U8 R42, desc[UR6][R38.64] ;  /* 0x00000006262ab981 */ /* 0x000f62000c1e1100 */
[----:B------:R-:W-:Y:S02]  /*16e0*/  PRMT R60, RZ, 0x7610, R60 ;  /* 0x00007610ff3c7816 */ /* 0x000fe4000000003c */
[-C--:B------:R-:W-:Y:S02]  /*16f0*/  IADD3 R28, P6, R46, R12.reuse, RZ ;  /* 0x0000000c2e1c7210 */ /* 0x080fe40007fde0ff */
[----:B0-----:R-:W-:Y:S02]  /*1700*/  LOP3.LUT R31, R40, 0x30, RZ, 0xfc, !PT ;  /* 0x00000030281f7812 */ /* 0x001fe400078efcff */
[----:B------:R-:W-:Y:S01]  /*1710*/  IADD3 R30, P3, R45, R12, RZ ;  /* 0x0000000c2d1e7210 */ /* 0x000fe20007f7e0ff */
[----:B------:R0:W2:Y:S01]  /*1720*/  @!P2 LDG.E.U8 R60, desc[UR6][R36.64] ;  /* 0x00000006243ca981 */ /* 0x0000a2000c1e1100 */
[----:B------:R-:W-:-:S02]  /*1730*/  PRMT R56, RZ, 0x7610, R56 ;  /* 0x00007610ff387816 */ /* 0x000fc40000000038 */
[-C--:B------:R-:W-:Y:S02]  /*1740*/  LEA.HI.X.SX32 R29, R46, R19.reuse, 0x1, P6 ;  /* 0x000000132e1d7211 */ /* 0x080fe400030f0eff */
[----:B------:R-:W-:Y:S02]  /*1750*/  ISETP.GE.AND P2, PT, R31, UR5, PT ;  /* 0x000000051f007c0c */ /* 0x000fe4000bf46270 */
[----:B------:R-:W-:Y:S01]  /*1760*/  PRMT R58, RZ, 0x7610, R58 ;  /* 0x00007610ff3a7816 */ /* 0x000fe2000000003a */
[----:B------:R1:W3:Y:S01]  /*1770*/  @!P4 LDG.E.U8 R56, desc[UR6][R28.64] ;  /* 0x000000061c38c981 */ /* 0x0002e2000c1e1100 */
[----:B------:R-:W-:Y:S02]  /*1780*/  LOP3.LUT R41, R40, 0x40, RZ, 0xfc, !PT ;  /* 0x0000004028297812 */ /* 0x000fe400078efcff */
[----:B------:R-:W-:Y:S02]  /*1790*/  LEA.HI.X.SX32 R31, R45, R19, 0x1, P3 ;  /* 0x000000132d1f7211 */ /* 0x000fe400018f0eff */
[----:B0-----:R-:W-:-:S02]  /*17a0*/  IADD3 R36, P6, R44, R12, RZ ;  /* 0x0000000c2c247210 */ /* 0x001fc40007fde0ff */
[----:B------:R-:W-:Y:S01]  /*17b0*/  LOP3.LUT R39, R40, 0x48, RZ, 0xfc, !PT ;  /* 0x0000004828277812 */ /* 0x000fe200078efcff */
[----:B------:R0:W4:Y:S01]  /*17c0*/  @!P5 LDG.E.U8 R58, desc[UR6][R30.64] ;  /* 0x000000061e3ad981 */ /* 0x000122000c1e1100 */
[----:B------:R-:W-:Y:S02]  /*17d0*/  IADD3 R38, P4, R27, R12, RZ ;  /* 0x0000000c1b267210 */ /* 0x000fe40007f9e0ff */
[----:B------:R-:W-:Y:S02]  /*17e0*/  ISETP.GE.AND P3, PT, R41, UR5, PT ;  /* 0x0000000529007c0c */ /* 0x000fe4000bf66270 */
[----:B------:R-:W-:Y:S02]  /*17f0*/  PRMT R64, RZ, 0x7610, R64 ;  /* 0x00007610ff407816 */ /* 0x000fe40000000040 */
[----:B------:R-:W-:Y:S02]  /*1800*/  LEA.HI.X.SX32 R37, R44, R19, 0x1, P6 ;  /* 0x000000132c257211 */ /* 0x000fe400030f0eff */
[----:B------:R-:W-:-:S02]  /*1810*/  LOP3.LUT R41, R40, 0x50, RZ, 0xfc, !PT ;  /* 0x0000005028297812 */ /* 0x000fc400078efcff */
[----:B------:R-:W-:Y:S01]  /*1820*/  ISETP.GE.AND P5, PT, R39, UR5, PT ;  /* 0x0000000527007c0c */ /* 0x000fe2000bfa6270 */
[----:B------:R0:W2:Y:S01]  /*1830*/  @!P1 LDG.E.U8 R64, desc[UR6][R36.64] ;  /* 0x0000000624409981 */ /* 0x0000a2000c1e1100 */
[----:B------:R-:W-:Y:S02]  /*1840*/  PRMT R66, RZ, 0x7610, R66 ;  /* 0x00007610ff427816 */ /* 0x000fe40000000042 */
[----:B------:R-:W-:Y:S02]  /*1850*/  LEA.HI.X.SX32 R39, R27, R19, 0x1, P4 ;  /* 0x000000131b277211 */ /* 0x000fe400020f0eff */
[----:B------:R-:W-:Y:S02]  /*1860*/  ISETP.GE.AND P4, PT, R41, UR5, PT ;  /* 0x0000000529007c0c */ /* 0x000fe4000bf86270 */
[----:B-1----:R-:W-:Y:S01]  /*1870*/  IADD3 R28, P1, R26, R12, RZ ;  /* 0x0000000c1a1c7210 */ /* 0x002fe20007f3e0ff */
[----:B------:R1:W2:Y:S01]  /*1880*/  @!P2 LDG.E.U8 R66, desc[UR6][R38.64] ;  /* 0x000000062642a981 */ /* 0x0002a2000c1e1100 */
[----:B0-----:R-:W-:-:S02]  /*1890*/  LOP3.LUT R31, R40, 0x70, RZ, 0xfc, !PT ;  /* 0x00000070281f7812 */ /* 0x001fc400078efcff */
[----:B------:R-:W-:Y:S02]  /*18a0*/  IADD3 R30, P2, R24, R12, RZ ;  /* 0x0000000c181e7210 */ /* 0x000fe40007f5e0ff */
[----:B------:R-:W-:Y:S02]  /*18b0*/  LEA.HI.X.SX32 R29, R26, R19, 0x1, P1 ;  /* 0x000000131a1d7211 */ /* 0x000fe400008f0eff */
[----:B------:R-:W-:Y:S02]  /*18c0*/  LOP3.LUT R41, R40, 0x60, RZ, 0xfc, !PT ;  /* 0x0000006028297812 */ /* 0x000fe400078efcff */
[----:B------:R-:W-:Y:S02]  /*18d0*/  ISETP.GE.AND P1, PT, R31, UR5, PT ;  /* 0x000000051f007c0c */ /* 0x000fe4000bf26270 */
[----:B------:R-:W-:Y:S02]  /*18e0*/  PRMT R70, RZ, 0x7610, R70 ;  /* 0x00007610ff467816 */ /* 0x000fe40000000046 */
[----:B------:R-:W-:-:S02]  /*18f0*/  PRMT R74, RZ, 0x7610, R74 ;  /* 0x00007610ff4a7816 */ /* 0x000fc4000000004a */
[----:B------:R-:W-:Y:S02]  /*1900*/  LEA.HI.X.SX32 R31, R24, R19, 0x1, P2 ;  /* 0x00000013181f7211 */ /* 0x000fe400010f0eff */
[----:B------:R-:W-:Y:S01]  /*1910*/  ISETP.GE.AND P2, PT, R41, UR5, PT ;  /* 0x0000000529007c0c */ /* 0x000fe2000bf46270 */
[----:B------:R0:W2:Y:S01]  /*1920*/  @!P3 LDG.E.U8 R70, desc[UR6][R28.64] ;  /* 0x000000061c46b981 */ /* 0x0000a2000c1e1100 */
[----:B------:R-:W-:-:S03]  /*1930*/  IADD3 R36, P3, R23, R12, RZ ;  /* 0x0000000c17247210 */ /* 0x000fc60007f7e0ff */
[----:B------:R0:W2:Y:S01]  /*1940*/  @!P4 LDG.E.U8 R74, desc[UR6][R30.64] ;  /* 0x000000061e4ac981 */ /* 0x0000a2000c1e1100 */
[----:B-1----:R-:W-:Y:S02]  /*1950*/  IADD3 R38, P4, R21, R12, RZ ;  /* 0x0000000c15267210 */ /* 0x002fe40007f9e0ff */
[----:B------:R-:W-:Y:S02]  /*1960*/  LOP3.LUT R40, R40, 0x68, RZ, 0xfc, !PT ;  /* 0x0000006828287812 */ /* 0x000fe400078efcff */
[----:B------:R-:W-:Y:S02]  /*1970*/  PRMT R78, RZ, 0x7610, R78 ;  /* 0x00007610ff4e7816 */ /* 0x000fe4000000004e */
[----:B------:R-:W-:Y:S02]  /*1980*/  PRMT R84, RZ, 0x7610, R84 ;  /* 0x00007610ff547816 */ /* 0x000fe40000000054 */
[-C--:B------:R-:W-:Y:S02]  /*1990*/  LEA.HI.X.SX32 R37, R23, R19.reuse, 0x1, P3 ;  /* 0x0000001317257211 */ /* 0x080fe400018f0eff */
[----:B------:R-:W-:-:S02]  /*19a0*/  LEA.HI.X.SX32 R39, R21, R19, 0x1, P4 ;  /* 0x0000001315277211 */ /* 0x000fc400020f0eff */
[----:B------:R-:W-:Y:S01]  /*19b0*/  ISETP.GE.AND P3, PT, R40, UR5, PT ;  /* 0x0000000528007c0c */ /* 0x000fe2000bf66270 */
[----:B------:R1:W2:Y:S01]  /*19c0*/  @!P2 LDG.E.U8 R78, desc[UR6][R36.64] ;  /* 0x00000006244ea981 */ /* 0x0002a2000c1e1100 */
[-C--:B0-----:R-:W-:Y:S02]  /*19d0*/  IADD3 R28, P4, R25, R12.reuse, RZ ;  /* 0x0000000c191c7210 */ /* 0x081fe40007f9e0ff */
[-C--:B------:R-:W-:Y:S01]  /*19e0*/  IADD3 R30, P2, R22, R12.reuse, RZ ;  /* 0x0000000c161e7210 */ /* 0x080fe20007f5e0ff */
[----:B------:R-:W2:Y:S01]  /*19f0*/  @!P1 LDG.E.U8 R84, desc[UR6][R38.64] ;  /* 0x0000000626549981 */ /* 0x000ea2000c1e1100 */
[----:B------:R-:W-:Y:S02]  /*1a00*/  IADD3 R40, P1, R49, R12, RZ ;  /* 0x0000000c31287210 */ /* 0x000fe40007f3e0ff */
[----:B------:R-:W-:Y:S02]  /*1a10*/  PRMT R72, RZ, 0x7610, R72 ;  /* 0x00007610ff487816 */ /* 0x000fe40000000048 */
[----:B------:R-:W-:-:S02]  /*1a20*/  PRMT R82, RZ, 0x7610, R82 ;  /* 0x00007610ff527816 */ /* 0x000fc40000000052 */
[----:B------:R-:W-:Y:S02]  /*1a30*/  PRMT R86, RZ, 0x7610, R86 ;  /* 0x00007610ff567816 */ /* 0x000fe40000000056 */
[-C--:B------:R-:W-:Y:S02]  /*1a40*/  LEA.HI.X.SX32 R29, R25, R19.reuse, 0x1, P4 ;  /* 0x00000013191d7211 */ /* 0x080fe400020f0eff */
[-C--:B------:R-:W-:Y:S02]  /*1a50*/  LEA.HI.X.SX32 R31, R22, R19.reuse, 0x1, P2 ;  /* 0x00000013161f7211 */ /* 0x080fe400010f0eff */
[----:B------:R-:W-:Y:S01]  /*1a60*/  LEA.HI.X.SX32 R41, R49, R19, 0x1, P1 ;  /* 0x0000001331297211 */ /* 0x000fe200008f0eff */
[----:B------:R-:W2:Y:S04]  /*1a70*/  @!P5 LDG.E.U8 R72, desc[UR6][R28.64] ;  /* 0x000000061c48d981 */ /* 0x000ea8000c1e1100 */
[----:B------:R0:W2:Y:S04]  /*1a80*/  @!P3 LDG.E.U8 R82, desc[UR6][R30.64] ;  /* 0x000000061e52b981 */ /* 0x0000a8000c1e1100 */
[----:B------:R0:W2:Y:S01]  /*1a90*/  @!P0 LDG.E.U8 R86, desc[UR6][R40.64] ;  /* 0x0000000628568981 */ /* 0x0000a2000c1e1100 */
[----:B------:R-:W-:Y:S01]  /*1aa0*/  BAR.SYNC.DEFER_BLOCKING 0x0 ;  /* 0x0000000000007b1d */ /* 0x000fe20000010000 */
[----:B-1----:R-:W-:-:S04]  /*1ab0*/  LOP3.LUT R36, R104, 0x7f, RZ, 0xc0, !PT ;  /* 0x0000007f68247812 */ /* 0x002fc800078ec0ff */
[----:B------:R-:W-:Y:S02]  /*1ac0*/  ISETP.GE.AND P0, PT, R36, UR5, PT ;  /* 0x0000000524007c0c */ /* 0x000fe4000bf06270 */
[----:B0-----:R-:W-:Y:S02]  /*1ad0*/  PRMT R30, RZ, 0x7610, R30 ;  /* 0x00007610ff1e7816 */ /* 0x001fe4000000001e */
[----:B------:R-:W-:Y:S02]  /*1ae0*/  PRMT R31, RZ, 0x7610, R31 ;  /* 0x00007610ff1f7816 */ /* 0x000fe4000000001f */
[----:B------:R-:W-:Y:S02]  /*1af0*/  PRMT R41, RZ, 0x7610, R41 ;  /* 0x00007610ff297816 */ /* 0x000fe40000000029 */
[----:B------:R-:W-:Y:S02]  /*1b00*/  PRMT R40, RZ, 0x7610, R40 ;  /* 0x00007610ff287816 */ /* 0x000fe40000000028 */
[----:B------:R-:W-:-:S02]  /*1b10*/  PRMT R29, RZ, 0x7610, R29 ;  /* 0x00007610ff1d7816 */ /* 0x000fc4000000001d */
[----:B------:R-:W-:Y:S02]  /*1b20*/  PRMT R120, RZ, 0x7610, R120 ;  /* 0x00007610ff787816 */ /* 0x000fe40000000078 */
[----:B------:R-:W-:Y:S02]  /*1b30*/  PRMT R28, RZ, 0x7610, R28 ;  /* 0x00007610ff1c7816 */ /* 0x000fe4000000001c */
[----:B------:R-:W-:Y:S01]  /*1b40*/  PRMT R121, RZ, 0x7610, R121 ;  /* 0x00007610ff797816 */ /* 0x000fe20000000079 */
[----:B-----5:R-:W-:Y:S04]  /*1b50*/  STS.U8 [R53+UR4], R42 ;  /* 0x0000002a35007988 */ /* 0x020fe80008000004 */
[----:B---3--:R0:W-:Y:S04]  /*1b60*/  STS.U8 [R53+UR4+0x200], R56 ;  /* 0x0002003835007988 */ /* 0x0081e80008000004 */
[----:B----4-:R1:W-:Y:S01]  /*1b70*/  STS.U8 [R53+UR4+0x400], R58 ;  /* 0x0004003a35007988 */ /* 0x0103e20008000004 */
[----:B0-----:R-:W-:-:S03]  /*1b80*/  IADD3 R56, P1, R20, R3, RZ ;  /* 0x0000000314387210 */ /* 0x001fc60007f3e0ff */
[----:B--2---:R-:W-:Y:S01]  /*1b90*/  STS.U8 [R53+UR4+0x600], R66 ;  /* 0x0006004235007988 */ /* 0x004fe20008000004 */
[----:B-1----:R-:W-:Y:S01]  /*1ba0*/  IADD3 R58, P2, R20, R4, RZ ;  /* 0x00000004143a7210 */ /* 0x002fe20007f5e0ff */
[C---:B------:R-:W-:Y:S02]  /*1bb0*/  IMAD.X R57, R102.reuse, 0x1, R11, P1 ;  /* 0x0000000166397824 */ /* 0x040fe400008e060b */
[----:B------:R-:W-:Y:S04]  /*1bc0*/  STS.U8 [R53+UR4+0x800], R70 ;  /* 0x0008004635007988 */ /* 0x000fe80008000004 */
        /* <DEDUP_REMOVED lines=10> */
[----:B------:R-:W-:Y:S01]  /*1c70*/  STS.U8 [R103+UR4+0xf00], R86 ;  /* 0x000f005667007988 */ /* 0x000fe20008000004 */
[----:B------:R-:W-:Y:S01]  /*1c80*/  BAR.SYNC.DEFER_BLOCKING 0x0 ;  /* 0x0000000000007b1d */ /* 0x000fe20000010000 */
[----:B------:R-:W-:Y:S01]  /*1c90*/  IMAD.X R59, R102, 0x1, R13, P2 ;  /* 0x00000001663b7824 */ /* 0x000fe200010e060d */
[----:B------:R-:W-:-:S02]  /*1ca0*/  IADD3 R36, P1, R20, R5, RZ ;  /* 0x0000000514247210 */ /* 0x000fc40007f3e0ff */
[C---:B------:R-:W-:Y:S02]  /*1cb0*/  IADD3 R38, P2, R20.reuse, R8, RZ ;  /* 0x0000000814267210 */ /* 0x040fe40007f5e0ff */
[----:B------:R-:W-:Y:S01]  /*1cc0*/  IADD3 R42, P3, R20, R10, RZ ;  /* 0x0000000a142a7210 */ /* 0x000fe20007f7e0ff */
[C---:B------:R-:W-:Y:S02]  /*1cd0*/  IMAD.X R37, R102.reuse, 0x1, R14, P1 ;  /* 0x0000000166257824 */ /* 0x040fe400008e060e */
[C---:B------:R-:W-:Y:S02]  /*1ce0*/  IMAD.X R39, R102.reuse, 0x1, R17, P2 ;  /* 0x0000000166277824 */ /* 0x040fe400010e0611 */
[----:B------:R-:W-:Y:S01]  /*1cf0*/  IMAD.X R43, R102, 0x1, R18, P3 ;  /* 0x00000001662b7824 */ /* 0x000fe200018e0612 */
[----:B------:R0:W2:Y:S04]  /*1d00*/  @!P0 LDG.E.U8 R30, desc[UR6][R36.64] ;  /* 0x00000006241e8981 */ /* 0x0000a8000c1e1100 */
[----:B------:R1:W3:Y:S04]  /*1d10*/  @!P0 LDG.E.U8 R31, desc[UR6][R38.64] ;  /* 0x00000006261f8981 */ /* 0x0002e8000c1e1100 */
[----:B------:R4:W5:Y:S01]  /*1d20*/  @!P0 LDG.E.U8 R41, desc[UR6][R42.64] ;  /* 0x000000062a298981 */ /* 0x000962000c1e1100 */
[----:B0-----:R-:W-:-:S03]  /*1d30*/  IADD3 R36, P2, R20, R7, RZ ;  /* 0x0000000714247210 */ /* 0x001fc60007f5e0ff */
[----:B------:R-:W3:Y:S01]  /*1d40*/  @!P0 LDG.E.U8 R40, desc[UR6][R58.64] ;  /* 0x000000063a288981 */ /* 0x000ee2000c1e1100 */
[----:B-1----:R-:W-:-:S03]  /*1d50*/  IADD3 R38, P1, R20, R6, RZ ;  /* 0x0000000614267210 */ /* 0x002fc60007f3e0ff */
[----:B------:R0:W3:Y:S01]  /*1d60*/  @!P0 LDG.E.U8 R29, desc[UR6][R56.64] ;  /* 0x00000006381d8981 */ /* 0x0000e2000c1e1100 */
[----:B----4-:R-:W-:Y:S01]  /*1d70*/  IADD3 R42, P3, R20, R0, RZ ;  /* 0x00000000142a7210 */ /* 0x010fe20007f7e0ff */
[C---:B------:R-:W-:Y:S02]  /*1d80*/  IMAD.X R37, R102.reuse, 0x1, R16, P2 ;  /* 0x0000000166257824 */ /* 0x040fe400010e0610 */
[----:B------:R-:W-:Y:S01]  /*1d90*/  LDS.U8 R60, [R81+UR4] ;  /* 0x00000004513c7984 */ /* 0x000fe20008000000 */
[C---:B------:R-:W-:Y:S02]  /*1da0*/  IMAD.X R39, R102.reuse, 0x1, R15, P1 ;  /* 0x0000000166277824 */ /* 0x040fe400008e060f */
[----:B------:R-:W-:Y:S01]  /*1db0*/  IMAD.X R43, R102, 0x1, R9, P3 ;  /* 0x00000001662b7824 */ /* 0x000fe200018e0609 */
[----:B------:R1:W4:Y:S04]  /*1dc0*/  @!P0 LDG.E.U8 R120, desc[UR6][R36.64] ;  /* 0x0000000624788981 */ /* 0x000328000c1e1100 */
[----:B------:R-:W4:Y:S04]  /*1dd0*/  @!P0 LDG.E.U8 R28, desc[UR6][R38.64] ;  /* 0x00000006261c8981 */ /* 0x000f28000c1e1100 */
[----:B------:R1:W4:Y:S04]  /*1de0*/  @!P0 LDG.E.U8 R121, desc[UR6][R42.64] ;  /* 0x000000062a798981 */ /* 0x000328000c1e1100 */
[----:B0-----:R-:W-:Y:S04]  /*1df0*/  LDS.U8 R56, [R2+UR4] ;  /* 0x0000000402387984 */ /* 0x001fe80008000000 */
[----:B------:R-:W1:Y:S04]  /*1e00*/  LDS.U8 R57, [R2+UR4+0x20] ;  /* 0x0000200402397984 */ /* 0x000e680008000000 */
[----:B------:R-:W-:Y:S04]  /*1e10*/  LDS.U8 R58, [R2+UR4+0x200] ;  /* 0x00020004023a7984 */ /* 0x000fe80008000000 */
[----:B------:R-:W0:Y:S04]  /*1e20*/  LDS.U8 R59, [R2+UR4+0x220] ;  /* 0x00022004023b7984 */ /* 0x000e280008000000 */
[----:B------:R-:W0:Y:S04]  /*1e30*/  LDS.U8 R61, [R81+UR4+0x20] ;  /* 0x00002004513d7984 */ /* 0x000e280008000000 */
[----:B------:R-:W-:Y:S04]  /*1e40*/  LDS.U8 R62, [R81+UR4+0x200] ;  /* 0x00020004513e7984 */ /* 0x000fe80008000000 */
[----:B------:R-:W0:Y:S04]  /*1e50*/  LDS.U8 R63, [R81+UR4+0x220] ;  /* 0x00022004513f7984 */ /* 0x000e280008000000 */
[----:B------:R-:W-:Y:S04]  /*1e60*/  LDS.U8 R112, [R2+UR4+0x40] ;  /* 0x0000400402707984 */ /* 0x000fe80008000000 */
[----:B------:R-:W-:Y:S04]  /*1e70*/  LDS.U8 R113, [R2+UR4+0x60] ;  /* 0x0000600402717984 */ /* 0x000fe80008000000 */
[----:B------:R-:W-:Y:S04]  /*1e80*/  LDS.U8 R114, [R2+UR4+0x240] ;  /* 0x0002400402727984 */ /* 0x000fe80008000000 */
[----:B------:R-:W-:Y:S01]  /*1e90*/  LDS.U8 R115, [R2+UR4+0x260] ;  /* 0x0002600402737984 */ /* 0x000fe20008000000 */
[----:B-1----:R-:W-:-:S03]  /*1ea0*/  IMAD R36, R57, 0x100, R56 ;  /* 0x0000010039247824 */ /* 0x002fc600078e0238 */
[----:B------:R-:W-:Y:S04]  /*1eb0*/  LDS.U8 R42, [R2+UR4+0x400] ;  /* 0x00040004022a7984 */ /* 0x000fe80008000000 */
[----:B------:R-:W-:Y:S01]  /*1ec0*/  LDS.U8 R43, [R2+UR4+0x420] ;  /* 0x00042004022b7984 */ /* 0x000fe20008000000 */
[----:B0-----:R-:W-:-:S03]  /*1ed0*/  IMAD R38, R59, 0x100, R58 ;  /* 0x000001003b267824 */ /* 0x001fc600078e023a */
[----:B------:R-:W-:Y:S01]  /*1ee0*/  LDS.U8 R92, [R2+UR4+0x440] ;  /* 0x00044004025c7984 */ /* 0x000fe20008000000 */
[----:B------:R-:W-:-:S03]  /*1ef0*/  IMAD R37, R61, 0x100, R60 ;  /* 0x000001003d257824 */ /* 0x000fc600078e023c */
[----:B------:R-:W-:Y:S04]  /*1f00*/  LDS.U8 R93, [R2+UR4+0x460] ;  /* 0x00046004025d7984 */ /* 0x000fe80008000000 */
[----:B------:R-:W-:Y:S01]  /*1f10*/  LDS.U8 R106, [R2+UR4+0x600] ;  /* 0x00060004026a7984 */ /* 0x000fe20008000000 */
[----:B------:R-:W-:-:S03]  /*1f20*/  IMAD R39, R63, 0x100, R62 ;  /* 0x000001003f277824 */ /* 0x000fc600078e023e */
[----:B------:R-:W-:Y:S04]  /*1f30*/  LDS.U8 R107, [R2+UR4+0x620] ;  /* 0x00062004026b7984 */ /* 0x000fe80008000000 */
        /* <DEDUP_REMOVED lines=45> */
[----:B------:R-:W-:Y:S01]  /*2210*/  LDS.U8 R63, [R81+UR4+0xe60] ;  /* 0x000e6004513f7984 */ /* 0x000fe20008000000 */
[----:B------:R-:W-:Y:S06]  /*2220*/  BAR.SYNC.DEFER_BLOCKING 0x0 ;  /* 0x0000000000007b1d */ /* 0x000fec0000010000 */
[----:B-----5:R-:W-:Y:S04]  /*2230*/  STS.U8 [R54+UR4], R41 ;  /* 0x0000002936007988 */ /* 0x020fe80008000004 */
[----:B--2---:R-:W-:Y:S04]  /*2240*/  STS.U8 [R54+UR4+0x400], R30 ;  /* 0x0004001e36007988 */ /* 0x004fe80008000004 */
[----:B---3--:R-:W-:Y:S04]  /*2250*/  STS.U8 [R123+UR4+0x100], R31 ;  /* 0x0001001f7b007988 */ /* 0x008fe80008000004 */
[----:B------:R-:W-:Y:S04]  /*2260*/  STS.U8 [R123+UR4+0x500], R40 ;  /* 0x000500287b007988 */ /* 0x000fe80008000004 */
[----:B----4-:R-:W-:Y:S04]  /*2270*/  STS.U8 [R122+UR4+0x200], R120 ;  /* 0x000200787a007988 */ /* 0x010fe80008000004 */
[----:B------:R-:W-:Y:S04]  /*2280*/  STS.U8 [R122+UR4+0x600], R29 ;  /* 0x0006001d7a007988 */ /* 0x000fe80008000004 */
[----:B------:R-:W-:Y:S04]  /*2290*/  STS.U8 [R105+UR4+0x300], R28 ;  /* 0x0003001c69007988 */ /* 0x000fe80008000004 */
[----:B------:R-:W-:Y:S01]  /*22a0*/  STS.U8 [R105+UR4+0x700], R121 ;  /* 0x0007007969007988 */ /* 0x000fe20008000004 */
[----:B------:R-:W-:Y:S06]  /*22b0*/  BAR.SYNC.DEFER_BLOCKING 0x0 ;  /* 0x0000000000007b1d */ /* 0x000fec0000010000 */
[----:B------:R-:W0:Y:S01]  /*22c0*/  LDSM.16.M88.4 R28, [R80+UR4] ;  /* 0x00000004501c783b */ /* 0x000e220008000200 */
[----:B------:R-:W-:-:S02]  /*22d0*/  F2FP.F16.E4M3.UNPACK_B R36, R36 ;  /* 0x00000024ff24723e */ /* 0x000fc400020006ff */
[----:B------:R-:W-:Y:S02]  /*22e0*/  F2FP.F16.E4M3.UNPACK_B R38, R38 ;  /* 0x00000026ff26723e */ /* 0x000fe400020006ff */
[----:B------:R-:W-:Y:S02]  /*22f0*/  F2FP.F16.E4M3.UNPACK_B R37, R37 ;  /* 0x00000025ff25723e */ /* 0x000fe400020006ff */
[----:B------:R-:W-:Y:S02]  /*2300*/  F2FP.F16.E4M3.UNPACK_B R39, R39 ;  /* 0x00000027ff27723e */ /* 0x000fe400020006ff */
[----:B0-----:R-:W-:Y:S02]  /*2310*/  F2FP.F16.E4M3.UNPACK_B R40, R28 ;  /* 0x0000001cff28723e */ /* 0x001fe400020006ff */
[----:B------:R-:W-:-:S07]  /*2320*/  F2FP.F16.E4M3.UNPACK_B R41, R29 ;  /* 0x0000001dff29723e */ /* 0x000fce00020006ff */
[----:B------:R-:W-:Y:S01]  /*2330*/  HMMA.16816.F32 R32, R36, R40, R32 ;  /* 0x000000282420723c */ /* 0x000fe20000001820 */
[----:B------:R-:W-:-:S06]  /*2340*/  F2FP.F16.E4M3.UNPACK_B R28, R28.H1 ;  /* 0x0000001cff1c723e */ /* 0x000fcc00030006ff */
[----:B------:R-:W-:Y:S02]  /*2350*/  IMAD R36, R113, 0x100, R112 ;  /* 0x0000010071247824 */ /* 0x000fe400078e0270 */
[----:B------:R-:W-:Y:S02]  /*2360*/  IMAD R38, R115, 0x100, R114 ;  /* 0x0000010073267824 */ /* 0x000fe400078e0272 */
[----:B------:R-:W-:Y:S02]  /*2370*/  IMAD R37, R117, 0x100, R116 ;  /* 0x0000010075257824 */ /* 0x000fe400078e0274 */
[----:B------:R-:W-:Y:S01]  /*2380*/  IMAD R39, R119, 0x100, R118 ;  /* 0x0000010077277824 */ /* 0x000fe200078e0276 */
[----:B------:R-:W-:Y:S02]  /*2390*/  F2FP.F16.E4M3.UNPACK_B R36, R36 ;  /* 0x00000024ff24723e */ /* 0x000fe400020006ff */
[----:B------:R-:W-:Y:S02]  /*23a0*/  F2FP.F16.E4M3.UNPACK_B R38, R38 ;  /* 0x00000026ff26723e */ /* 0x000fe400020006ff */
[----:B------:R-:W-:-:S02]  /*23b0*/  F2FP.F16.E4M3.UNPACK_B R37, R37 ;  /* 0x00000025ff25723e */ /* 0x000fc400020006ff */
[----:B------:R-:W-:Y:S02]  /*23c0*/  F2FP.F16.E4M3.UNPACK_B R39, R39 ;  /* 0x00000027ff27723e */ /* 0x000fe400020006ff */
[----:B------:R-:W-:-:S07]  /*23d0*/  F2FP.F16.E4M3.UNPACK_B R29, R29.H1 ;  /* 0x0000001dff1d723e */ /* 0x000fce00030006ff */
[----:B------:R-:W-:Y:S07]  /*23e0*/  HMMA.16816.F32 R32, R36, R28, R32 ;  /* 0x0000001c2420723c */ /* 0x000fee0000001820 */
[----:B------:R-:W-:Y:S02]  /*23f0*/  IMAD R36, R43, 0x100, R42 ;  /* 0x000001002b247824 */ /* 0x000fe400078e022a */
[----:B------:R-:W-:Y:S02]  /*2400*/  IMAD R38, R107, 0x100, R106 ;  /* 0x000001006b267824 */ /* 0x000fe400078e026a */
[----:B------:R-:W-:-:S02]  /*2410*/  IMAD R37, R109, 0x100, R108 ;  /* 0x000001006d257824 */ /* 0x000fc400078e026c */
[----:B------:R-:W-:Y:S01]  /*2420*/  IMAD R39, R111, 0x100, R110 ;  /* 0x000001006f277824 */ /* 0x000fe200078e026e */
[----:B------:R-:W-:Y:S01]  /*2430*/  F2FP.F16.E4M3.UNPACK_B R36, R36 ;  /* 0x00000024ff24723e */ /* 0x000fe200020006ff */
[----:B------:R-:W0:Y:S01]  /*2440*/  LDSM.16.M88.4 R40, [R90+UR4] ;  /* 0x000000045a28783b */ /* 0x000e220008000200 */
[----:B------:R-:W-:Y:S02]  /*2450*/  F2FP.F16.E4M3.UNPACK_B R38, R38 ;  /* 0x00000026ff26723e */ /* 0x000fe400020006ff */
[----:B------:R-:W-:Y:S02]  /*2460*/  F2FP.F16.E4M3.UNPACK_B R37, R37 ;  /* 0x00000025ff25723e */ /* 0x000fe400020006ff */
[----:B------:R-:W-:Y:S02]  /*2470*/  F2FP.F16.E4M3.UNPACK_B R39, R39 ;  /* 0x00000027ff27723e */ /* 0x000fe400020006ff */
[----:B------:R-:W-:Y:S02]  /*2480*/  F2FP.F16.E4M3.UNPACK_B R28, R30 ;  /* 0x0000001eff1c723e */ /* 0x000fe400020006ff */
[----:B------:R-:W-:-:S07]  /*2490*/  F2FP.F16.E4M3.UNPACK_B R29, R31 ;  /* 0x0000001fff1d723e */ /* 0x000fce00020006ff */
[----:B------:R-:W-:Y:S01]  /*24a0*/  HMMA.16816.F32 R32, R36, R28, R32 ;  /* 0x0000001c2420723c */ /* 0x000fe20000001820 */
[----:B------:R-:W-:Y:S02]  /*24b0*/  IMAD R94, R95, 0x100, R94 ;  /* 0x000001005f5e7824 */ /* 0x000fe400078e025e */
[----:B------:R-:W-:-:S04]  /*24c0*/  IMAD R98, R99, 0x100, R98 ;  /* 0x0000010063627824 */ /* 0x000fc800078e0262 */
[----:B------:R-:W-:Y:S02]  /*24d0*/  IMAD R28, R93, 0x100, R92 ;  /* 0x000001005d1c7824 */ /* 0x000fe400078e025c */
[----:B------:R-:W-:Y:S01]  /*24e0*/  IMAD R29, R97, 0x100, R96 ;  /* 0x00000100611d7824 */ /* 0x000fe200078e0260 */
[----:B------:R-:W-:Y:S02]  /*24f0*/  F2FP.F16.E4M3.UNPACK_B R36, R30.H1 ;  /* 0x0000001eff24723e */ /* 0x000fe400030006ff */
[----:B------:R-:W-:Y:S02]  /*2500*/  F2FP.F16.E4M3.UNPACK_B R37, R31.H1 ;  /* 0x0000001fff25723e */ /* 0x000fe400030006ff */
[----:B------:R-:W-:Y:S02]  /*2510*/  F2FP.F16.E4M3.UNPACK_B R28, R28 ;  /* 0x0000001cff1c723e */ /* 0x000fe400020006ff */
[----:B------:R-:W-:Y:S02]  /*2520*/  F2FP.F16.E4M3.UNPACK_B R30, R94 ;  /* 0x0000005eff1e723e */ /* 0x000fe400020006ff */
[----:B------:R-:W-:-:S02]  /*2530*/  F2FP.F16.E4M3.UNPACK_B R29, R29 ;  /* 0x0000001dff1d723e */ /* 0x000fc400020006ff */
[----:B------:R-:W-:-:S07]  /*2540*/  F2FP.F16.E4M3.UNPACK_B R31, R98 ;  /* 0x00000062ff1f723e */ /* 0x000fce00020006ff */
[----:B------:R-:W-:Y:S07]  /*2550*/  HMMA.16816.F32 R28, R28, R36, R32 ;  /* 0x000000241c1c723c */ /* 0x000fee0000001820 */
[----:B------:R-:W-:Y:S02]  /*2560*/  IMAD R32, R83, 0x100, R82 ;  /* 0x0000010053207824 */ /* 0x000fe400078e0252 */
[----:B------:R-:W-:Y:S02]  /*2570*/  IMAD R34, R85, 0x100, R84 ;  /* 0x0000010055227824 */ /* 0x000fe400078e0254 */
[----:B------:R-:W-:-:S02]  /*2580*/  IMAD R33, R87, 0x100, R86 ;  /* 0x0000010057217824 */ /* 0x000fc400078e0256 */
[----:B------:R-:W-:Y:S01]  /*2590*/  IMAD R35, R89, 0x100, R88 ;  /* 0x0000010059237824 */ /* 0x000fe200078e0258 */
[----:B------:R-:W-:Y:S02]  /*25a0*/  F2FP.F16.E4M3.UNPACK_B R32, R32 ;  /* 0x00000020ff20723e */ /* 0x000fe400020006ff */
        /* <DEDUP_REMOVED lines=16> */
[----:B------:R-:W-:Y:S01]  /*26b0*/  HMMA.16816.F32 R28, R32, R40, R28 ;  /* 0x00000028201c723c */ /* 0x000fe2000000181c */
[----:B------:R-:W-:-:S06]  /*26c0*/  F2FP.F16.E4M3.UNPACK_B R36, R42 ;  /* 0x0000002aff24723e */ /* 0x000fcc00020006ff */
        /* <DEDUP_REMOVED lines=8> */
[----:B------:R-:W-:Y:S01]  /*2750*/  F2FP.F16.E4M3.UNPACK_B R37, R43 ;  /* 0x0000002bff25723e */ /* 0x000fe200020006ff */
[----:B------:R-:W-:-:S06]  /*2760*/  USHF.R.S32.HI UR9, URZ, 0x1f, UR8 ;  /* 0x0000001f3f097899 */ /* 0x000fcc0008011408 */
[----:B------:R-:W-:Y:S01]  /*2770*/  HMMA.16816.F32 R32, R32, R36, R28 ;  /* 0x000000242020723c */ /* 0x000fe2000000181c */
[----:B------:R-:W-:Y:S01]  /*2780*/  VIADD R55, R55, 0xffffffff ;  /* 0xffffffff37377836 */ /* 0x000fe20000000000 */
[----:B------:R-:W-:-:S04]  /*2790*/  IADD3 R4, P0, R4, UR8, RZ ;  /* 0x0000000804047c10 */ /* 0x000fc8000ff1e0ff */
[----:B------:R-:W-:Y:S01]  /*27a0*/  IADD3.X R13, R13, UR9, RZ, P0, !PT ;  /* 0x000000090d0d7c10 */ /* 0x000fe200087fe4ff */
[----:B------:R-:W-:Y:S01]  /*27b0*/  IMAD R28, R61, 0x100, R60 ;  /* 0x000001003d1c7824 */ /* 0x000fe200078e023c */
[----:B------:R-:W-:Y:S01]  /*27c0*/  ISETP.NE.U32.AND P0, PT, R55, RZ, PT ;  /* 0x000000ff3700720c */ /* 0x000fe20003f05070 */
[----:B------:R-:W-:Y:S02]  /*27d0*/  IMAD R30, R62, 0x100, R59 ;  /* 0x000001003e1e7824 */ /* 0x000fe400078e023b */
[----:B------:R-:W-:Y:S02]  /*27e0*/  IMAD R29, R56, 0x100, R57 ;  /* 0x00000100381d7824 */ /* 0x000fe400078e0239 */
[----:B------:R-:W-:Y:S01]  /*27f0*/  IMAD R31, R63, 0x100, R58 ;  /* 0x000001003f1f7824 */ /* 0x000fe200078e023a */
[----:B------:R-:W-:Y:S02]  /*2800*/  IADD3 R0, P5, R0, UR8, RZ ;  /* 0x0000000800007c10 */ /* 0x000fe4000ffbe0ff */
[----:B------:R-:W-:-:S02]  /*2810*/  F2FP.F16.E4M3.UNPACK_B R42, R42.H1 ;  /* 0x0000002aff2a723e */ /* 0x000fc400030006ff */
[----:B------:R-:W-:Y:S02]  /*2820*/  F2FP.F16.E4M3.UNPACK_B R43, R43.H1 ;  /* 0x0000002bff2b723e */ /* 0x000fe400030006ff */
[----:B------:R-:W-:Y:S02]  /*2830*/  F2FP.F16.E4M3.UNPACK_B R28, R28 ;  /* 0x0000001cff1c723e */ /* 0x000fe400020006ff */
[----:B------:R-:W-:Y:S02]  /*2840*/  F2FP.F16.E4M3.UNPACK_B R30, R30 ;  /* 0x0000001eff1e723e */ /* 0x000fe400020006ff */
[----:B------:R-:W-:Y:S02]  /*2850*/  F2FP.F16.E4M3.UNPACK_B R29, R29 ;  /* 0x0000001dff1d723e */ /* 0x000fe400020006ff */
[----:B------:R-:W-:Y:S02]  /*2860*/  F2FP.F16.E4M3.UNPACK_B R31, R31 ;  /* 0x0000001fff1f723e */ /* 0x000fe400020006ff */
[----:B------:R-:W-:-:S02]  /*2870*/  IADD3 R3, P6, R3, UR8, RZ ;  /* 0x0000000803037c10 */ /* 0x000fc4000ffde0ff */
[----:B------:R-:W-:Y:S02]  /*2880*/  IADD3.X R9, R9, UR9, RZ, P5, !PT ;  /* 0x0000000909097c10 */ /* 0x000fe4000affe4ff */
[----:B------:R-:W-:Y:S02]  /*2890*/  IADD3 R5, P1, R5, UR8, RZ ;  /* 0x0000000805057c10 */ /* 0x000fe4000ff3e0ff */
[----:B------:R-:W-:Y:S02]  /*28a0*/  IADD3 R6, P2, R6, UR8, RZ ;  /* 0x0000000806067c10 */ /* 0x000fe4000ff5e0ff */
[----:B------:R-:W-:Y:S02]  /*28b0*/  IADD3 R7, P3, R7, UR8, RZ ;  /* 0x0000000807077c10 */ /* 0x000fe4000ff7e0ff */
[----:B------:R-:W-:Y:S02]  /*28c0*/  IADD3 R8, P4, R8, UR8, RZ ;  /* 0x0000000808087c10 */ /* 0x000fe4000ff9e0ff */
[----:B------:R-:W-:-:S02]  /*28d0*/  IADD3 R10, P5, R10, UR8, RZ ;  /* 0x000000080a0a7c10 */ /* 0x000fc4000ffbe0ff */
[----:B------:R-:W-:Y:S01]  /*28e0*/  IADD3.X R11, R11, UR9, RZ, P6, !PT ;  /* 0x000000090b0b7c10 */ /* 0x000fe2000b7fe4ff */
[----:B------:R-:W-:Y:S01]  /*28f0*/  HMMA.16816.F32 R32, R28, R42, R32 ;  /* 0x0000002a1c20723c */ /* 0x000fe20000001820 */
[----:B------:R-:W-:Y:S01]  /*2900*/  IADD3 R12, P6, R124, R12, RZ ;  /* 0x0000000c7c0c7210 */ /* 0x000fe20007fde0ff */
[----:B------:R-:W-:Y:S01]  /*2910*/  UIADD3 UR5, UR5, -0x80, URZ ;  /* 0xffffff8005057890 */ /* 0x000fe2000fffe03f */
[----:B------:R-:W-:Y:S02]  /*2920*/  IADD3.X R14, R14, UR9, RZ, P1, !PT ;  /* 0x000000090e0e7c10 */ /* 0x000fe40008ffe4ff */
[----:B------:R-:W-:Y:S02]  /*2930*/  IADD3.X R15, R15, UR9, RZ, P2, !PT ;  /* 0x000000090f0f7c10 */ /* 0x000fe400097fe4ff */
[----:B------:R-:W-:Y:S02]  /*2940*/  IADD3.X R16, R16, UR9, RZ, P3, !PT ;  /* 0x0000000910107c10 */ /* 0x000fe40009ffe4ff */
[----:B------:R-:W-:-:S02]  /*2950*/  IADD3.X R17, R17, UR9, RZ, P4, !PT ;  /* 0x0000000911117c10 */ /* 0x000fc4000a7fe4ff */
[----:B------:R-:W-:Y:S02]  /*2960*/  IADD3.X R18, R18, UR9, RZ, P5, !PT ;  /* 0x0000000912127c10 */ /* 0x000fe4000affe4ff */
[----:B------:R-:W-:Y:S01]  /*2970*/  LEA.HI.X.SX32 R19, R124, R19, 0x1, P6 ;  /* 0x000000137c137211 */ /* 0x000fe200030f0eff */
[----:B------:R-:W-:Y:S10]  /*2980*/  @P0 BRA `(.L_x_1) ;  /* 0xffffffe800c00947 */ /* 0x000ff4000383ffff */
.L_x_0:
[----:B------:R-:W0:Y:S01]  /*2990*/  S2R R28, SR_TID.X ;  /* 0x00000000001c7919 */ /* 0x000e220000002100 */
[--C-:B------:R-:W-:Y:S01]  /*29a0*/  SHF.R.S32.HI R0, RZ, 0x6, R104.reuse ;  /* 0x00000006ff007819 */ /* 0x100fe20000011468 */
[----:B------:R-:W-:Y:S01]  /*29b0*/  ULDC.64 UR8, c[0x0][0x228] ;  /* 0x00008a0000087ab9 */ /* 0x000fe20000000a00 */
[----:B------:R-:W-:Y:S02]  /*29c0*/  LOP3.LUT R101, R101, 0x60, RZ, 0xc0, !PT ;  /* 0x0000006065657812 */ /* 0x000fe400078ec0ff */
[----:B------:R-:W-:Y:S02]  /*29d0*/  SGXT R0, R0, 0x1 ;  /* 0x000000010000781a */ /* 0x000fe40000000200 */
[--C-:B------:R-:W-:Y:S02]  /*29e0*/  LOP3.LUT R101, R101, 0x1c, R104.reuse, 0xf8, !PT ;  /* 0x0000001c65657812 */ /* 0x100fe400078ef868 */
[----:B------:R-:W-:Y:S02]  /*29f0*/  SHF.R.U32.HI R3, RZ, 0x5, R104 ;  /* 0x00000005ff037819 */ /* 0x000fe40000011668 */
[----:B------:R-:W-:-:S02]  /*2a00*/  LOP3.LUT R101, R101, 0x140, R0, 0x78, !PT ;  /* 0x0000014065657812 */ /* 0x000fc400078e7800 */
[----:B------:R-:W-:Y:S02]  /*2a10*/  LOP3.LUT R0, R104, 0x20, RZ, 0xc0, !PT ;  /* 0x0000002068007812 */ /* 0x000fe400078ec0ff */
[----:B------:R-:W-:Y:S02]  /*2a20*/  F2FP.SATFINITE.E4M3.F32.PACK_AB_MERGE_C R32, R33, R32, RZ ;  /* 0x000000202120723e */ /* 0x000fe400048070ff */
[----:B------:R-:W-:Y:S01]  /*2a30*/  LEA.HI R101, R0, R101, RZ, 0x1c ;  /* 0x0000006500657211 */ /* 0x000fe200078fe0ff */
[----:B------:R-:W-:Y:S01]  /*2a40*/  BAR.SYNC.DEFER_BLOCKING 0x0 ;  /* 0x0000000000007b1d */ /* 0x000fe20000010000 */
[----:B------:R-:W-:Y:S02]  /*2a50*/  SGXT.U32 R0, R3, 0x1 ;  /* 0x000000010300781a */ /* 0x000fe40000000000 */
[----:B------:R-:W-:Y:S02]  /*2a60*/  F2FP.SATFINITE.E4M3.F32.PACK_AB_MERGE_C R34, R35, R34, RZ ;  /* 0x000000222322723e */ /* 0x000fe400048070ff */
[----:B------:R-:W-:-:S02]  /*2a70*/  LOP3.LUT R3, R101, 0x20, RZ, 0x3c, !PT ;  /* 0x0000002065037812 */ /* 0x000fc400078e3cff */
[----:B------:R-:W-:Y:S02]  /*2a80*/  LOP3.LUT R125, R125, 0x180, RZ, 0xc0, !PT ;  /* 0x000001807d7d7812 */ /* 0x000fe400078ec0ff */
[----:B------:R-:W-:Y:S02]  /*2a90*/  SHF.R.U32.HI R7, RZ, 0x5, R104 ;  /* 0x00000005ff077819 */ /* 0x000fe40000011668 */
[----:B------:R-:W-:Y:S01]  /*2aa0*/  ISETP.GE.AND P0, PT, R91, UR8, PT ;  /* 0x000000085b007c0c */ /* 0x000fe2000bf06270 */
[----:B------:R-:W-:Y:S01]  /*2ab0*/  ULDC UR8, c[0x0][0x248] ;  /* 0x0000920000087ab9 */ /* 0x000fe20000000800 */
[----:B------:R-:W-:Y:S02]  /*2ac0*/  SGXT.U32 R7, R7, 0x3 ;  /* 0x000000030707781a */ /* 0x000fe40000000000 */
[----:B0-----:R-:W-:-:S05]  /*2ad0*/  LOP3.LUT R2, R28, 0x1f, RZ, 0xc0, !PT ;  /* 0x0000001f1c027812 */ /* 0x001fca00078ec0ff */
[----:B------:R-:W-:Y:S01]  /*2ae0*/  IMAD R125, R2, 0x4, R125 ;  /* 0x00000004027d7824 */ /* 0x000fe200078e027d */
[----:B------:R-:W-:Y:S01]  /*2af0*/  SHF.R.U32.HI R2, RZ, 0x1, R104 ;  /* 0x00000001ff027819 */ /* 0x000fe20000011668 */
[----:B------:R-:W-:Y:S03]  /*2b00*/  STS.U16 [R101+UR4], R32 ;  /* 0x0000002065007988 */ /* 0x000fe60008000404 */
[----:B------:R-:W-:Y:S01]  /*2b10*/  LOP3.LUT R125, R125, 0x60, R2, 0x78, !PT ;  /* 0x000000607d7d7812 */ /* 0x000fe200078e7802 */
[----:B------:R0:W-:Y:S03]  /*2b20*/  STS.U16 [R3+UR4+0x80], R34 ;  /* 0x0000802203007988 */ /* 0x0001e60008000404 */
[----:B------:R-:W-:Y:S01]  /*2b30*/  IADD3 R125, R125, UR4, R0 ;  /* 0x000000047d7d7c10 */ /* 0x000fe2000fffe000 */
[----:B------:R-:W-:Y:S01]  /*2b40*/  ULDC UR4, c[0x0][0x244] ;  /* 0x0000910000047ab9 */ /* 0x000fe20000000800 */
[C---:B------:R-:W-:Y:S01]  /*2b50*/  LOP3.LUT R0, R100.reuse, R7, RZ, 0xfc, !PT ;  /* 0x0000000764007212 */ /* 0x040fe200078efcff */
[----:B------:R-:W-:Y:S01]  /*2b60*/  BAR.SYNC.DEFER_BLOCKING 0x0 ;  /* 0x0000000000007b1d */ /* 0x000fe20000010000 */
[----:B------:R-:W-:Y:S01]  /*2b70*/  IMAD R2, R91, UR4, RZ ;  /* 0x000000045b027c24 */ /* 0x000fe2000f8e02ff */
[----:B------:R-:W-:-:S02]  /*2b80*/  LOP3.LUT R100, R100, 0x8, R7, 0xfe, !PT ;  /* 0x0000000864647812 */ /* 0x000fc400078efe07 */
[C---:B------:R-:W-:Y:S02]  /*2b90*/  ISETP.LT.AND P1, PT, R0.reuse, UR9, !P0 ;  /* 0x0000000900007c0c */ /* 0x040fe4000c721270 */
[----:B------:R-:W-:Y:S01]  /*2ba0*/  ULDC.64 UR4, c[0x0][0x220] ;  /* 0x0000880000047ab9 */ /* 0x000fe20000000a00 */
[----:B0-----:R-:W-:Y:S01]  /*2bb0*/  IMAD R3, R0, UR8, RZ ;  /* 0x0000000800037c24 */ /* 0x001fe2000f8e02ff */
[----:B------:R-:W-:Y:S02]  /*2bc0*/  IADD3 R4, P2, R2, UR4, RZ ;  /* 0x0000000402047c10 */ /* 0x000fe4000ff5e0ff */
[C---:B------:R-:W-:Y:S01]  /*2bd0*/  ISETP.LT.AND P0, PT, R100.reuse, UR9, !P0 ;  /* 0x0000000964007c0c */ /* 0x040fe2000c701270 */
[----:B------:R-:W-:Y:S01]  /*2be0*/  IMAD R100, R100, UR8, RZ ;  /* 0x0000000864647c24 */ /* 0x000fe2000f8e02ff */
[----:B------:R-:W-:Y:S02]  /*2bf0*/  LEA.HI.X.SX32 R0, R2, UR5, 0x1, P2 ;  /* 0x0000000502007c11 */ /* 0x000fe400090f0eff */
[----:B------:R-:W-:-:S04]  /*2c00*/  IADD3 R2, P2, R3, R4, RZ ;  /* 0x0000000403027210 */ /* 0x000fc80007f5e0ff */
[----:B------:R-:W-:Y:S01]  /*2c10*/  LEA.HI.X.SX32 R3, R3, R0, 0x1, P2 ;  /* 0x0000000003037211 */ /* 0x000fe200010f0eff */
[----:B------:R-:W0:Y:S04]  /*2c20*/  LDS.U8 R5, [R125] ;  /* 0x000000007d057984 */ /* 0x000e280000000000 */
[----:B0-----:R0:W-:Y:S01]  /*2c30*/  @P1 STG.E.U8 desc[UR6][R2.64], R5 ;  /* 0x0000000502001986 */ /* 0x0011e2000c101106 */
[----:B------:R-:W-:Y:S05]  /*2c40*/  @!P0 EXIT ;  /* 0x000000000000894d */ /* 0x000fea0003800000 */
[----:B------:R-:W1:Y:S01]  /*2c50*/  LDS.U8 R125, [R125+0x2] ;  /* 0x000002007d7d7984 */ /* 0x000e620000000000 */
[----:B0-----:R-:W-:-:S04]  /*2c60*/  IADD3 R2, P0, R100, R4, RZ ;  /* 0x0000000464027210 */ /* 0x001fc80007f1e0ff */
[----:B------:R-:W-:-:S05]  /*2c70*/  LEA.HI.X.SX32 R3, R100, R0, 0x1, P0 ;  /* 0x0000000064037211 */ /* 0x000fca00000f0eff */
[----:B-1----:R-:W-:Y:S01]  /*2c80*/  STG.E.U8 desc[UR6][R2.64], R125 ;  /* 0x0000007d02007986 */ /* 0x002fe2000c101106 */
[----:B------:R-:W-:Y:S05]  /*2c90*/  EXIT ;  /* 0x000000000000794d */ /* 0x000fea0003800000 */
.L_x_2:
[----:B------:R-:W-:-:S00]  /*2ca0*/  BRA `(.L_x_2) ;  /* 0xfffffffc00fc7947 */ /* 0x000fc0000383ffff */
[----:B------:R-:W-:-:S00]  /*2cb0*/  NOP ;  /* 0x0000000000007918 */ /* 0x000fc00000000000 */
        /* <DEDUP_REMOVED lines=12> */
.L_x_3:


//--------------------- .nv.shared.matmul_kernel  --------------------------
	.section	.nv.shared.matmul_kernel,"aw",@nobits
	.sectionflags	@""
	.align	16
	.zero		1024


//--------------------- .nv.shared.reserved.0     --------------------------
	.section	.nv.shared.reserved.0,"aw",@nobits
	.weak		__nv_reservedSMEM_offset_0_alias
	.size		__nv_reservedSMEM_offset_0_alias, 0, 0
	.other		__nv_reservedSMEM_offset_0_alias,@"STO_CUDA_RESERVED_SHARED STV_DEFAULT"
__nv_reservedSMEM_offset_0_alias:
	.zero		0


//--------------------- .nv.constant0.matmul_kernel --------------------------
	.section	.nv.constant0.matmul_kernel,"a",@progbits
	.sectionflags	@""
	.align	4
.nv.constant0.matmul_kernel:
	.zero		608


//--------------------- SYMBOLS --------------------------

	.type		.nv.reservedSmem.offset0,@object
	.size		.nv.reservedSmem.offset0,0x4
